	.target	sm_90a

	.elftype	@"ET_EXEC"


//--------------------- .note.nv.tkinfo           --------------------------
	.section	.note.nv.tkinfo,"",@"SHT_NOTE"
	.sectionflags	@"SHF_NOTE_NV_TKINFO"
	.tkinfo
        /*0018*/ 	.word	0x00000002
        /*0030*/ 	.string	""
        /*0030*/ 	.string	"ptxas"
        /*0030*/ 	.string	"Cuda compilation tools, release 13.0, V13.0.88"
        /*0030*/ 	.string	"Build cuda_13.0.r13.0/compiler.36424714_0"
        /*0030*/ 	.string	"-arch sm_90a -m 64 "



//--------------------- .note.nv.cuinfo           --------------------------
	.section	.note.nv.cuinfo,"",@"SHT_NOTE"
	.sectionflags	@"SHF_NOTE_NV_CUINFO"
        /*0018*/ 	.short	0x0002
        /*001a*/ 	.short	0x005a
        /*001c*/ 	.short	0x0082
	.zero		2


//--------------------- .nv.info                  --------------------------
	.section	.nv.info,"",@"SHT_CUDA_INFO"
	.align	4


	//----- nvinfo : EIATTR_REGCOUNT
	.align		4
        /*0000*/ 	.byte	0x04, 0x2f
        /*0002*/ 	.short	(.L_15 - .L_14)
	.align		4
.L_14:
        /*0004*/ 	.word	index@(_ZN7cutlass13device_kernelINS_4fmha6kernel13FmhaKernelTmaINS1_10collective15FmhaMainloopTmaINS_10bfloat16_tEfN4cute5tupleIJNS7_1CILi64EEESA_NS9_ILi16EEEEEENS4_14ResidualFusionEJEEENS4_15FmhaFwdEpilogueIS6_fNS8_IJSA_SB_SA_EEEEEJEEEEEvNT_6ParamsE)
        /*0008*/ 	.word	0x0000004a


	//----- nvinfo : EIATTR_FRAME_SIZE
	.align		4
.L_15:
        /*000c*/ 	.byte	0x04, 0x11
        /*000e*/ 	.short	(.L_17 - .L_16)
	.align		4
.L_16:
        /*0010*/ 	.word	index@($__internal_0_$__cuda_sm20_rcp_rn_f32_slowpath)
        /*0014*/ 	.word	0x00000000


	//----- nvinfo : EIATTR_FRAME_SIZE
	.align		4
.L_17:
        /*0018*/ 	.byte	0x04, 0x11
        /*001a*/ 	.short	(.L_19 - .L_18)
	.align		4
.L_18:
        /*001c*/ 	.word	index@(_ZN7cutlass13device_kernelINS_4fmha6kernel13FmhaKernelTmaINS1_10collective15FmhaMainloopTmaINS_10bfloat16_tEfN4cute5tupleIJNS7_1CILi64EEESA_NS9_ILi16EEEEEENS4_14ResidualFusionEJEEENS4_15FmhaFwdEpilogueIS6_fNS8_IJSA_SB_SA_EEEEEJEEEEEvNT_6ParamsE)
        /*0020*/ 	.word	0x00000000


	//----- nvinfo : EIATTR_MIN_STACK_SIZE
	.align		4
.L_19:
        /*0024*/ 	.byte	0x04, 0x12
        /*0026*/ 	.short	(.L_21 - .L_20)
	.align		4
.L_20:
        /*0028*/ 	.word	index@(_ZN7cutlass13device_kernelINS_4fmha6kernel13FmhaKernelTmaINS1_10collective15FmhaMainloopTmaINS_10bfloat16_tEfN4cute5tupleIJNS7_1CILi64EEESA_NS9_ILi16EEEEEENS4_14ResidualFusionEJEEENS4_15FmhaFwdEpilogueIS6_fNS8_IJSA_SB_SA_EEEEEJEEEEEvNT_6ParamsE)
        /*002c*/ 	.word	0x00000000
.L_21:


//--------------------- .nv.compat                --------------------------
	.section	.nv.compat,"",@"SHT_CUDA_COMPAT_INFO"
	.align	4
        /*0000*/ 	.byte	0x02, 0x09, 0x01, 0x00, 0x02, 0x02, 0x04, 0x00, 0x02, 0x05, 0x05, 0x00, 0x03, 0x07, 0x01, 0x01
        /*0010*/ 	.byte	0x02, 0x03, 0x01, 0x00, 0x02, 0x06, 0x01, 0x00, 0x04, 0x0b, 0x08, 0x00, 0x00, 0x00, 0x00, 0x00
        /*0020*/ 	.byte	0x00, 0x00, 0x00, 0x00


//--------------------- .nv.info._ZN7cutlass13device_kernelINS_4fmha6kernel13FmhaKernelTmaINS1_10collective15FmhaMainloopTmaINS_10bfloat16_tEfN4cute5tupleIJNS7_1CILi64EEESA_NS9_ILi16EEEEEENS4_14ResidualFusionEJEEENS4_15FmhaFwdEpilogueIS6_fNS8_IJSA_SB_SA_EEEEEJEEEEEvNT_6ParamsE --------------------------
	.section	.nv.info._ZN7cutlass13device_kernelINS_4fmha6kernel13FmhaKernelTmaINS1_10collective15FmhaMainloopTmaINS_10bfloat16_tEfN4cute5tupleIJNS7_1CILi64EEESA_NS9_ILi16EEEEEENS4_14ResidualFusionEJEEENS4_15FmhaFwdEpilogueIS6_fNS8_IJSA_SB_SA_EEEEEJEEEEEvNT_6ParamsE,"",@"SHT_CUDA_INFO"
	.sectionflags	@""
	.align	4


	//----- nvinfo : EIATTR_CUDA_API_VERSION
	.align		4
        /*0000*/ 	.byte	0x04, 0x37
        /*0002*/ 	.short	(.L_23 - .L_22)
.L_22:
        /*0004*/ 	.word	0x00000082


	//----- nvinfo : EIATTR_KPARAM_INFO
	.align		4
.L_23:
        /*0008*/ 	.byte	0x04, 0x17
        /*000a*/ 	.short	(.L_25 - .L_24)
.L_24:
        /*000c*/ 	.word	0x00000000
        /*0010*/ 	.short	0x0000
        /*0012*/ 	.short	0x0070
        /*0014*/ 	.byte	0x00, 0xf0, 0x01, 0x20


	//----- nvinfo : EIATTR_SPARSE_MMA_MASK
	.align		4
.L_25:
        /*0018*/ 	.byte	0x03, 0x50
        /*001a*/ 	.short	0x0000


	//----- nvinfo : EIATTR_MAXREG_COUNT
	.align		4
        /*001c*/ 	.byte	0x03, 0x1b
        /*001e*/ 	.short	0x00ff


	//----- nvinfo : EIATTR_NUM_BARRIERS
	.align		4
        /*0020*/ 	.byte	0x02, 0x4c
        /*0022*/ 	.byte	0x02
	.zero		1


	//----- nvinfo : EIATTR_EXTERNS
	.align		4
        /*0024*/ 	.byte	0x04, 0x0f
        /*0026*/ 	.short	(.L_27 - .L_26)


	//   ....[0]....
	.align		4
.L_26:
        /*0028*/ 	.word	index@(__assertfail)


	//----- nvinfo : EIATTR_MERCURY_ISA_VERSION
	.align		4
.L_27:
        /*002c*/ 	.byte	0x03, 0x5f
        /*002e*/ 	.short	0x0101


	//----- nvinfo : EIATTR_COOP_GROUP_MASK_REGIDS
	.align		4
        /*0030*/ 	.byte	0x04, 0x29
        /*0032*/ 	.short	(.L_29 - .L_28)


	//   ....[0]....
.L_28:
        /*0034*/ 	.word	0xffffffff


	//   ....[1]....
        /*0038*/ 	.word	0xffffffff


	//   ....[2]....
        /*003c*/ 	.word	0xffffffff


	//   ....[3]....
        /*0040*/ 	.word	0xffffffff


	//   ....[4]....
        /*0044*/ 	.word	0xffffffff


	//   ....[5]....
        /*0048*/ 	.word	0xffffffff


	//   ....[6]....
        /*004c*/ 	.word	0xffffffff


	//   ....[7]....
        /*0050*/ 	.word	0xffffffff


	//   ....[8]....
        /*0054*/ 	.word	0xffffffff


	//   ....[9]....
        /*0058*/ 	.word	0xffffffff


	//   ....[10]....
        /*005c*/ 	.word	0xffffffff


	//   ....[11]....
        /*0060*/ 	.word	0xffffffff


	//   ....[12]....
        /*0064*/ 	.word	0xffffffff


	//   ....[13]....
        /*0068*/ 	.word	0xffffffff


	//   ....[14]....
        /*006c*/ 	.word	0xffffffff


	//   ....[15]....
        /*0070*/ 	.word	0xffffffff


	//   ....[16]....
        /*0074*/ 	.word	0xffffffff


	//   ....[17]....
        /*0078*/ 	.word	0xffffffff


	//   ....[18]....
        /*007c*/ 	.word	0xffffffff


	//   ....[19]....
        /*0080*/ 	.word	0xffffffff


	//   ....[20]....
        /*0084*/ 	.word	0xffffffff


	//----- nvinfo : EIATTR_COOP_GROUP_INSTR_OFFSETS
	.align		4
.L_29:
        /*0088*/ 	.byte	0x04, 0x28
        /*008a*/ 	.short	(.L_31 - .L_30)


	//   ....[0]....
.L_30:
        /*008c*/ 	.word	0x00000050


	//   ....[1]....
        /*0090*/ 	.word	0x00000140


	//   ....[2]....
        /*0094*/ 	.word	0x00000270


	//   ....[3]....
        /*0098*/ 	.word	0x00000410


	//   ....[4]....
        /*009c*/ 	.word	0x00000550


	//   ....[5]....
        /*00a0*/ 	.word	0x000017d0


	//   ....[6]....
        /*00a4*/ 	.word	0x000018b0


	//   ....[7]....
        /*00a8*/ 	.word	0x00001930


	//   ....[8]....
        /*00ac*/ 	.word	0x00001a50


	//   ....[9]....
        /*00b0*/ 	.word	0x00002ed0


	//   ....[10]....
        /*00b4*/ 	.word	0x00002ef0


	//   ....[11]....
        /*00b8*/ 	.word	0x00002f10


	//   ....[12]....
        /*00bc*/ 	.word	0x00002f50


	//   ....[13]....
        /*00c0*/ 	.word	0x00004d30


	//   ....[14]....
        /*00c4*/ 	.word	0x00004d70


	//   ....[15]....
        /*00c8*/ 	.word	0x00004da0


	//   ....[16]....
        /*00cc*/ 	.word	0x00004dc0


	//   ....[17]....
        /*00d0*/ 	.word	0x00006270


	//   ....[18]....
        /*00d4*/ 	.word	0x000062b0


	//   ....[19]....
        /*00d8*/ 	.word	0x000062f0


	//   ....[20]....
        /*00dc*/ 	.word	0x00006300


	//----- nvinfo : EIATTR_SYSCALL_OFFSETS
	.align		4
.L_31:
        /*00e0*/ 	.byte	0x04, 0x46
        /*00e2*/ 	.short	(.L_33 - .L_32)


	//   ....[0]....
.L_32:
        /*00e4*/ 	.word	0x00006ad0


	//   ....[1]....
        /*00e8*/ 	.word	0x00006bf0


	//----- nvinfo : EIATTR_MBARRIER_INSTR_OFFSETS
	.align		4
.L_33:
        /*00ec*/ 	.byte	0x04, 0x39
        /*00ee*/ 	.short	(.L_35 - .L_34)


	//   ....[0]....
.L_34:
        /*00f0*/ 	.word	0x00000240
        /*00f4*/ 	.word	0x000000ff
        /*00f8*/ 	.word	0x00002840
        /*00fc*/ 	.short	0x0100
        /*00fe*/ 	.byte	0x08
	.zero		1


	//   ....[1]....
        /*0100*/ 	.word	0x00000250
        /*0104*/ 	.word	0x000000ff
        /*0108*/ 	.word	0x00002848
        /*010c*/ 	.short	0x0100
        /*010e*/ 	.byte	0x08
	.zero		1


	//   ....[2]....
        /*0110*/ 	.word	0x00000380
        /*0114*/ 	.word	0x000000ff
        /*0118*/ 	.word	0x00002800
        /*011c*/ 	.short	0x0100
        /*011e*/ 	.byte	0x08
	.zero		1


	//   ....[3]....
        /*0120*/ 	.word	0x00000390
        /*0124*/ 	.word	0x000000ff
        /*0128*/ 	.word	0x00002820
        /*012c*/ 	.short	0x0100
        /*012e*/ 	.byte	0x08
	.zero		1


	//   ....[4]....
        /*0130*/ 	.word	0x000003a0
        /*0134*/ 	.word	0x000000ff
        /*0138*/ 	.word	0x00002808
        /*013c*/ 	.short	0x0100
        /*013e*/ 	.byte	0x08
	.zero		1


	//   ....[5]....
        /*0140*/ 	.word	0x000003b0
        /*0144*/ 	.word	0x000000ff
        /*0148*/ 	.word	0x00002828
        /*014c*/ 	.short	0x0100
        /*014e*/ 	.byte	0x08
	.zero		1


	//   ....[6]....
        /*0150*/ 	.word	0x000003c0
        /*0154*/ 	.word	0x000000ff
        /*0158*/ 	.word	0x00002810
        /*015c*/ 	.short	0x0100
        /*015e*/ 	.byte	0x08
	.zero		1


	//   ....[7]....
        /*0160*/ 	.word	0x000003d0
        /*0164*/ 	.word	0x000000ff
        /*0168*/ 	.word	0x00002830
        /*016c*/ 	.short	0x0100
        /*016e*/ 	.byte	0x08
	.zero		1


	//   ....[8]....
        /*0170*/ 	.word	0x000003e0
        /*0174*/ 	.word	0x000000ff
        /*0178*/ 	.word	0x00002818
        /*017c*/ 	.short	0x0100
        /*017e*/ 	.byte	0x08
	.zero		1


	//   ....[9]....
        /*0180*/ 	.word	0x000003f0
        /*0184*/ 	.word	0x000000ff
        /*0188*/ 	.word	0x00002838
        /*018c*/ 	.short	0x0100
        /*018e*/ 	.byte	0x08
	.zero		1


	//   ....[10]....
        /*0190*/ 	.word	0x00000520
        /*0194*/ 	.word	0x000000ff
        /*0198*/ 	.word	0x00002850
        /*019c*/ 	.short	0x0100
        /*019e*/ 	.byte	0x08
	.zero		1


	//   ....[11]....
        /*01a0*/ 	.word	0x00000530
        /*01a4*/ 	.word	0x000000ff
        /*01a8*/ 	.word	0x00002858
        /*01ac*/ 	.short	0x0100
        /*01ae*/ 	.byte	0x08
	.zero		1


	//   ....[12]....
        /*01b0*/ 	.word	0x00000690
        /*01b4*/ 	.word	0x00000003
        /*01b8*/ 	.word	0x00002848
        /*01bc*/ 	.short	0x010a
        /*01be*/ 	.byte	0x3f
	.zero		1


	//   ....[13]....
        /*01c0*/ 	.word	0x00000960
        /*01c4*/ 	.word	0x00000002
        /*01c8*/ 	.word	0x00002820
        /*01cc*/ 	.short	0x010a
        /*01ce*/ 	.byte	0x3f
	.zero		1


	//   ....[14]....
        /*01d0*/ 	.word	0x00000b10
        /*01d4*/ 	.word	0x00000002
        /*01d8*/ 	.word	0x00002820
        /*01dc*/ 	.short	0x010a
        /*01de*/ 	.byte	0x3f
	.zero		1


	//   ....[15]....
        /*01e0*/ 	.word	0x00000d30
        /*01e4*/ 	.word	0x00000003
        /*01e8*/ 	.word	0x00002820
        /*01ec*/ 	.short	0x010a
        /*01ee*/ 	.byte	0x3f
	.zero		1


	//   ....[16]....
        /*01f0*/ 	.word	0x00000f40
        /*01f4*/ 	.word	0x00000003
        /*01f8*/ 	.word	0x00002820
        /*01fc*/ 	.short	0x010a
        /*01fe*/ 	.byte	0x3f
	.zero		1


	//   ....[17]....
        /*0200*/ 	.word	0x00001170
        /*0204*/ 	.word	0x00000002
        /*0208*/ 	.word	0x00002840
        /*020c*/ 	.short	0x010a
        /*020e*/ 	.byte	0x3f
	.zero		1


	//   ....[18]....
        /*0210*/ 	.word	0x00001190
        /*0214*/ 	.word	0x00000002
        /*0218*/ 	.word	0x00002800
        /*021c*/ 	.short	0x010a
        /*021e*/ 	.byte	0x3f
	.zero		1


	//   ....[19]....
        /*0220*/ 	.word	0x00001e30
        /*0224*/ 	.word	0x00000002
        /*0228*/ 	.word	0x00002808
        /*022c*/ 	.short	0x010a
        /*022e*/ 	.byte	0x3f
	.zero		1


	//   ....[20]....
        /*0230*/ 	.word	0x000028b0
        /*0234*/ 	.word	0x00000014
        /*0238*/ 	.word	0x00000000
        /*023c*/ 	.short	0x0101
        /*023e*/ 	.byte	0x3f
	.zero		1


	//   ....[21]....
        /*0240*/ 	.word	0x00002970
        /*0244*/ 	.word	0x00000013
        /*0248*/ 	.word	0x00002800
        /*024c*/ 	.short	0x010a
        /*024e*/ 	.byte	0x3f
	.zero		1


	//   ....[22]....
        /*0250*/ 	.word	0x00002a90
        /*0254*/ 	.word	0x00000012
        /*0258*/ 	.word	0x00002820
        /*025c*/ 	.short	0x010a
        /*025e*/ 	.byte	0x3f
	.zero		1


	//   ....[23]....
        /*0260*/ 	.word	0x00002ea0
        /*0264*/ 	.word	0x00000044
        /*0268*/ 	.word	0x00000000
        /*026c*/ 	.short	0x0101
        /*026e*/ 	.byte	0x3f
	.zero		1


	//   ....[24]....
        /*0270*/ 	.word	0x00002f60
        /*0274*/ 	.word	0x00000016
        /*0278*/ 	.word	0x00002800
        /*027c*/ 	.short	0x010a
        /*027e*/ 	.byte	0x3f
	.zero		1


	//   ....[25]....
        /*0280*/ 	.word	0x00004080
        /*0284*/ 	.word	0x00000011
        /*0288*/ 	.word	0x00000000
        /*028c*/ 	.short	0x0101
        /*028e*/ 	.byte	0x3f
	.zero		1


	//   ....[26]....
        /*0290*/ 	.word	0x00004100
        /*0294*/ 	.word	0x00000011
        /*0298*/ 	.word	0x00002820
        /*029c*/ 	.short	0x010a
        /*029e*/ 	.byte	0x3f
	.zero		1


	//   ....[27]....
        /*02a0*/ 	.word	0x000043d0
        /*02a4*/ 	.word	0x00000013
        /*02a8*/ 	.word	0x00002800
        /*02ac*/ 	.short	0x010a
        /*02ae*/ 	.byte	0x3f
	.zero		1


	//   ....[28]....
        /*02b0*/ 	.word	0x000044e0
        /*02b4*/ 	.word	0x00000012
        /*02b8*/ 	.word	0x00002820
        /*02bc*/ 	.short	0x010a
        /*02be*/ 	.byte	0x3f
	.zero		1


	//   ....[29]....
        /*02c0*/ 	.word	0x00004d60
        /*02c4*/ 	.word	0x00000045
        /*02c8*/ 	.word	0x00000000
        /*02cc*/ 	.short	0x0101
        /*02ce*/ 	.byte	0x3f
	.zero		1


	//   ....[30]....
        /*02d0*/ 	.word	0x00004e50
        /*02d4*/ 	.word	0x00000016
        /*02d8*/ 	.word	0x00002800
        /*02dc*/ 	.short	0x010a
        /*02de*/ 	.byte	0x3f
	.zero		1


	//   ....[31]....
        /*02e0*/ 	.word	0x00005ef0
        /*02e4*/ 	.word	0x00000006
        /*02e8*/ 	.word	0x00000000
        /*02ec*/ 	.short	0x0101
        /*02ee*/ 	.byte	0x3f
	.zero		1


	//   ....[32]....
        /*02f0*/ 	.word	0x00005f70
        /*02f4*/ 	.word	0x00000006
        /*02f8*/ 	.word	0x00002820
        /*02fc*/ 	.short	0x010a
        /*02fe*/ 	.byte	0x3f
	.zero		1


	//   ....[33]....
        /*0300*/ 	.word	0x00006f90
        /*0304*/ 	.word	0x00000003
        /*0308*/ 	.word	0x00002848
        /*030c*/ 	.short	0x010a
        /*030e*/ 	.byte	0x3f
	.zero		1


	//   ....[34]....
        /*0310*/ 	.word	0x00006fe0
        /*0314*/ 	.word	0x00000002
        /*0318*/ 	.word	0x00002820
        /*031c*/ 	.short	0x010a
        /*031e*/ 	.byte	0x3f
	.zero		1


	//   ....[35]....
        /*0320*/ 	.word	0x00007030
        /*0324*/ 	.word	0x00000002
        /*0328*/ 	.word	0x00002820
        /*032c*/ 	.short	0x010a
        /*032e*/ 	.byte	0x3f
	.zero		1


	//   ....[36]....
        /*0330*/ 	.word	0x00007080
        /*0334*/ 	.word	0x00000003
        /*0338*/ 	.word	0x00002820
        /*033c*/ 	.short	0x010a
        /*033e*/ 	.byte	0x3f
	.zero		1


	//   ....[37]....
        /*0340*/ 	.word	0x000070d0
        /*0344*/ 	.word	0x00000003
        /*0348*/ 	.word	0x00002820
        /*034c*/ 	.short	0x010a
        /*034e*/ 	.byte	0x3f
	.zero		1


	//   ....[38]....
        /*0350*/ 	.word	0x00007120
        /*0354*/ 	.word	0x00000002
        /*0358*/ 	.word	0x00002840
        /*035c*/ 	.short	0x010a
        /*035e*/ 	.byte	0x3f
	.zero		1


	//   ....[39]....
        /*0360*/ 	.word	0x00007170
        /*0364*/ 	.word	0x00000002
        /*0368*/ 	.word	0x00002800
        /*036c*/ 	.short	0x010a
        /*036e*/ 	.byte	0x3f
	.zero		1


	//   ....[40]....
        /*0370*/ 	.word	0x000071c0
        /*0374*/ 	.word	0x00000002
        /*0378*/ 	.word	0x00002808
        /*037c*/ 	.short	0x010a
        /*037e*/ 	.byte	0x3f
	.zero		1


	//   ....[41]....
        /*0380*/ 	.word	0x00007210
        /*0384*/ 	.word	0x00000013
        /*0388*/ 	.word	0x00002800
        /*038c*/ 	.short	0x010a
        /*038e*/ 	.byte	0x3f
	.zero		1


	//   ....[42]....
        /*0390*/ 	.word	0x00007260
        /*0394*/ 	.word	0x00000012
        /*0398*/ 	.word	0x00002820
        /*039c*/ 	.short	0x010a
        /*039e*/ 	.byte	0x3f
	.zero		1


	//   ....[43]....
        /*03a0*/ 	.word	0x000072b0
        /*03a4*/ 	.word	0x00000016
        /*03a8*/ 	.word	0x00002800
        /*03ac*/ 	.short	0x010a
        /*03ae*/ 	.byte	0x3f
	.zero		1


	//   ....[44]....
        /*03b0*/ 	.word	0x00007300
        /*03b4*/ 	.word	0x00000011
        /*03b8*/ 	.word	0x00002820
        /*03bc*/ 	.short	0x010a
        /*03be*/ 	.byte	0x3f
	.zero		1


	//   ....[45]....
        /*03c0*/ 	.word	0x00007350
        /*03c4*/ 	.word	0x00000013
        /*03c8*/ 	.word	0x00002800
        /*03cc*/ 	.short	0x010a
        /*03ce*/ 	.byte	0x3f
	.zero		1


	//   ....[46]....
        /*03d0*/ 	.word	0x000073a0
        /*03d4*/ 	.word	0x00000012
        /*03d8*/ 	.word	0x00002820
        /*03dc*/ 	.short	0x010a
        /*03de*/ 	.byte	0x3f
	.zero		1


	//   ....[47]....
        /*03e0*/ 	.word	0x000073f0
        /*03e4*/ 	.word	0x00000016
        /*03e8*/ 	.word	0x00002800
        /*03ec*/ 	.short	0x010a
        /*03ee*/ 	.byte	0x3f
	.zero		1


	//   ....[48]....
        /*03f0*/ 	.word	0x00007440
        /*03f4*/ 	.word	0x00000006
        /*03f8*/ 	.word	0x00002820
        /*03fc*/ 	.short	0x010a
        /*03fe*/ 	.byte	0x3f
	.zero		1


	//----- nvinfo : EIATTR_NUM_MBARRIERS
	.align		4
.L_35:
        /*0400*/ 	.byte	0x03, 0x38
        /*0402*/ 	.short	0x000c


	//----- nvinfo : EIATTR_EXIT_INSTR_OFFSETS
	.align		4
        /*0404*/ 	.byte	0x04, 0x1c
        /*0406*/ 	.short	(.L_37 - .L_36)


	//   ....[0]....
.L_36:
        /*0408*/ 	.word	0x00006f80


	//----- nvinfo : EIATTR_MAX_THREADS
	.align		4
.L_37:
        /*040c*/ 	.byte	0x04, 0x05
        /*040e*/ 	.short	(.L_39 - .L_38)
.L_38:
        /*0410*/ 	.word	0x00000080
        /*0414*/ 	.word	0x00000001
        /*0418*/ 	.word	0x00000001


	//----- nvinfo : EIATTR_CRS_STACK_SIZE
	.align		4
.L_39:
        /*041c*/ 	.byte	0x04, 0x1e
        /*041e*/ 	.short	(.L_41 - .L_40)
.L_40:
        /*0420*/ 	.word	0x00000000


	//----- nvinfo : EIATTR_CBANK_PARAM_SIZE
	.align		4
.L_41:
        /*0424*/ 	.byte	0x03, 0x19
        /*0426*/ 	.short	0x0870


	//----- nvinfo : EIATTR_PARAM_CBANK
	.align		4
        /*0428*/ 	.byte	0x04, 0x0a
        /*042a*/ 	.short	(.L_43 - .L_42)
	.align		4
.L_42:
        /*042c*/ 	.word	index@(.nv.constant0._ZN7cutlass13device_kernelINS_4fmha6kernel13FmhaKernelTmaINS1_10collective15FmhaMainloopTmaINS_10bfloat16_tEfN4cute5tupleIJNS7_1CILi64EEESA_NS9_ILi16EEEEEENS4_14ResidualFusionEJEEENS4_15FmhaFwdEpilogueIS6_fNS8_IJSA_SB_SA_EEEEEJEEEEEvNT_6ParamsE)
        /*0430*/ 	.short	0x0210
        /*0432*/ 	.short	0x0870


	//----- nvinfo : EIATTR_SW_WAR
	.align		4
.L_43:
        /*0434*/ 	.byte	0x04, 0x36
        /*0436*/ 	.short	(.L_45 - .L_44)
.L_44:
        /*0438*/ 	.word	0x00000008
.L_45:


//--------------------- .nv.callgraph             --------------------------
	.section	.nv.callgraph,"",@"SHT_CUDA_CALLGRAPH"
	.align	4
	.sectionentsize	8
	.align		4
        /*0000*/ 	.word	0x00000000
	.align		4
        /*0004*/ 	.word	0xffffffff
	.align		4
        /*0008*/ 	.word	index@(_ZN7cutlass13device_kernelINS_4fmha6kernel13FmhaKernelTmaINS1_10collective15FmhaMainloopTmaINS_10bfloat16_tEfN4cute5tupleIJNS7_1CILi64EEESA_NS9_ILi16EEEEEENS4_14ResidualFusionEJEEENS4_15FmhaFwdEpilogueIS6_fNS8_IJSA_SB_SA_EEEEEJEEEEEvNT_6ParamsE)
	.align		4
        /*000c*/ 	.word	index@(__assertfail)
	.align		4
        /*0010*/ 	.word	0x00000000
	.align		4
        /*0014*/ 	.word	0xfffffffe
	.align		4
        /*0018*/ 	.word	0x00000000
	.align		4
        /*001c*/ 	.word	0xfffffffd
	.align		4
        /*0020*/ 	.word	0x00000000
	.align		4
        /*0024*/ 	.word	0xfffffffc


//--------------------- .nv.constant4             --------------------------
	.section	.nv.constant4,"a",@progbits
	.align	8
	.align		8
.nv.constant4:
        /*0000*/ 	.dword	__assertfail
	.align		8
        /*0008*/ 	.dword	__unnamed_1
	.align		8
        /*0010*/ 	.dword	_ZN39_INTERNAL_43750f1c_4_k_cu_55cfa6b0_30664cuda3std3__45__cpo5beginE
	.align		8
        /*0018*/ 	.dword	_ZN39_INTERNAL_43750f1c_4_k_cu_55cfa6b0_30664cuda3std3__45__cpo3endE
	.align		8
        /*0020*/ 	.dword	_ZN39_INTERNAL_43750f1c_4_k_cu_55cfa6b0_30664cuda3std3__45__cpo6cbeginE
	.align		8
        /*0028*/ 	.dword	_ZN39_INTERNAL_43750f1c_4_k_cu_55cfa6b0_30664cuda3std3__45__cpo4cendE
	.align		8
        /*0030*/ 	.dword	_ZN39_INTERNAL_43750f1c_4_k_cu_55cfa6b0_30664cuda3std3__441_GLOBAL__N__43750f1c_4_k_cu_55cfa6b0_30666ignoreE
	.align		8
        /*0038*/ 	.dword	_ZN39_INTERNAL_43750f1c_4_k_cu_55cfa6b0_30664cuda3std3__419piecewise_constructE
	.align		8
        /*0040*/ 	.dword	_ZN39_INTERNAL_43750f1c_4_k_cu_55cfa6b0_30664cuda3std3__48in_placeE
	.align		8
        /*0048*/ 	.dword	_ZN39_INTERNAL_43750f1c_4_k_cu_55cfa6b0_30664cuda3std6ranges3__45__cpo4swapE
	.align		8
        /*0050*/ 	.dword	_ZN39_INTERNAL_43750f1c_4_k_cu_55cfa6b0_30664cuda3std6ranges3__45__cpo9iter_moveE
	.align		8
        /*0058*/ 	.dword	_ZN39_INTERNAL_43750f1c_4_k_cu_55cfa6b0_30664cute7productE
	.align		8
        /*0060*/ 	.dword	_ZN39_INTERNAL_43750f1c_4_k_cu_55cfa6b0_30664cute1_E
	.align		8
        /*0068*/ 	.dword	$str$23
	.align		8
        /*0070*/ 	.dword	$str$24


//--------------------- .text._ZN7cutlass13device_kernelINS_4fmha6kernel13FmhaKernelTmaINS1_10collective15FmhaMainloopTmaINS_10bfloat16_tEfN4cute5tupleIJNS7_1CILi64EEESA_NS9_ILi16EEEEEENS4_14ResidualFusionEJEEENS4_15FmhaFwdEpilogueIS6_fNS8_IJSA_SB_SA_EEEEEJEEEEEvNT_6ParamsE --------------------------
	.section	.text._ZN7cutlass13device_kernelINS_4fmha6kernel13FmhaKernelTmaINS1_10collective15FmhaMainloopTmaINS_10bfloat16_tEfN4cute5tupleIJNS7_1CILi64EEESA_NS9_ILi16EEEEEENS4_14ResidualFusionEJEEENS4_15FmhaFwdEpilogueIS6_fNS8_IJSA_SB_SA_EEEEEJEEEEEvNT_6ParamsE,"ax",@progbits
	.align	128
.text._ZN7cutlass13device_kernelINS_4fmha6kernel13FmhaKernelTmaINS1_10collective15FmhaMainloopTmaINS_10bfloat16_tEfN4cute5tupleIJNS7_1CILi64EEESA_NS9_ILi16EEEEEENS4_14ResidualFusionEJEEENS4_15FmhaFwdEpilogueIS6_fNS8_IJSA_SB_SA_EEEEEJEEEEEvNT_6ParamsE:
        .type           _ZN7cutlass13device_kernelINS_4fmha6kernel13FmhaKernelTmaINS1_10collective15FmhaMainloopTmaINS_10bfloat16_tEfN4cute5tupleIJNS7_1CILi64EEESA_NS9_ILi16EEEEEENS4_14ResidualFusionEJEEENS4_15FmhaFwdEpilogueIS6_fNS8_IJSA_SB_SA_EEEEEJEEEEEvNT_6ParamsE,@function
        .size           _ZN7cutlass13device_kernelINS_4fmha6kernel13FmhaKernelTmaINS1_10collective15FmhaMainloopTmaINS_10bfloat16_tEfN4cute5tupleIJNS7_1CILi64EEESA_NS9_ILi16EEEEEENS4_14ResidualFusionEJEEENS4_15FmhaFwdEpilogueIS6_fNS8_IJSA_SB_SA_EEEEEJEEEEEvNT_6ParamsE,(.L_x_91 - _ZN7cutlass13device_kernelINS_4fmha6kernel13FmhaKernelTmaINS1_10collective15FmhaMainloopTmaINS_10bfloat16_tEfN4cute5tupleIJNS7_1CILi64EEESA_NS9_ILi16EEEEEENS4_14ResidualFusionEJEEENS4_15FmhaFwdEpilogueIS6_fNS8_IJSA_SB_SA_EEEEEJEEEEEvNT_6ParamsE)
        .other          _ZN7cutlass13device_kernelINS_4fmha6kernel13FmhaKernelTmaINS1_10collective15FmhaMainloopTmaINS_10bfloat16_tEfN4cute5tupleIJNS7_1CILi64EEESA_NS9_ILi16EEEEEENS4_14ResidualFusionEJEEENS4_15FmhaFwdEpilogueIS6_fNS8_IJSA_SB_SA_EEEEEJEEEEEvNT_6ParamsE,@"STO_CUDA_ENTRY STV_DEFAULT"
_ZN7cutlass13device_kernelINS_4fmha6kernel13FmhaKernelTmaINS1_10collective15FmhaMainloopTmaINS_10bfloat16_tEfN4cute5tupleIJNS7_1CILi64EEESA_NS9_ILi16EEEEEENS4_14ResidualFusionEJEEENS4_15FmhaFwdEpilogueIS6_fNS8_IJSA_SB_SA_EEEEEJEEEEEvNT_6ParamsE:
[----:B------:R-:W1:Y:S01]  /*0000*/  LDC R1, c[0x0][0x28] ;  /* 0x00000a00ff017b82 */ /* 0x000e620000000800 */
[----:B------:R-:W2:Y:S01]  /*0010*/  S2R R16, SR_TID.X ;  /* 0x0000000000107919 */ /* 0x000ea20000002100 */
[----:B------:R-:W-:Y:S01]  /*0020*/  ELECT P0, URZ, PT ;  /* 0x00000000003f782f */ /* 0x000fe20003800000 */
[----:B------:R-:W-:Y:S01]  /*0030*/  BSSY B0, `(.L_x_0) ;  /* 0x0000010000007945 */ /* 0x000fe20003800000 */
[----:B--2---:R-:W-:-:S05]  /*0040*/  SHF.R.U32.HI R9, RZ, 0x5, R16 ;  /* 0x00000005ff097819 */ /* 0x004fca0000011610 */
[----:B------:R-:W2:Y:S02]  /*0050*/  SHFL.IDX PT, R0, R9, RZ, 0x1f ;  /* 0x00001fff09007589 */ /* 0x000ea400000e0000 */
[----:B--2---:R-:W-:-:S13]  /*0060*/  ISETP.NE.OR P0, PT, R0, RZ, !P0 ;  /* 0x000000ff0000720c */ /* 0x004fda0004705670 */
[----:B-1----:R-:W-:Y:S05]  /*0070*/  @P0 BRA `(.L_x_1) ;  /* 0x00000000002c0947 */ /* 0x002fea0003800000 */
[----:B------:R-:W-:Y:S02]  /*0080*/  ULDC.64 UR4, c[0x0][0x198] ;  /* 0x0000660000047ab9 */ /* 0x000fe40000000a00 */
[----:B------:R-:W-:Y:S02]  /*0090*/  UIADD3 UR6, UP0, UR4, 0xf0, URZ ;  /* 0x000000f004067890 */ /* 0x000fe4000ff1e03f */
[----:B------:R-:W-:Y:S02]  /*00a0*/  UIADD3 UR8, UP1, UR4, 0x1f0, URZ ;  /* 0x000001f004087890 */ /* 0x000fe4000ff3e03f */
[----:B------:R-:W-:Y:S02]  /*00b0*/  UIADD3 UR4, UP2, UR4, 0x2f0, URZ ;  /* 0x000002f004047890 */ /* 0x000fe4000ff5e03f */
[----:B------:R-:W-:Y:S02]  /*00c0*/  UIADD3.X UR7, URZ, UR5, URZ, UP0, !UPT ;  /* 0x000000053f077290 */ /* 0x000fe400087fe43f */
[----:B------:R-:W-:-:S02]  /*00d0*/  UIADD3.X UR9, URZ, UR5, URZ, UP1, !UPT ;  /* 0x000000053f097290 */ /* 0x000fc40008ffe43f */
[----:B------:R-:W-:-:S05]  /*00e0*/  UIADD3.X UR5, URZ, UR5, URZ, UP2, !UPT ;  /* 0x000000053f057290 */ /* 0x000fca00097fe43f */
[----:B------:R1:W-:Y:S02]  /*00f0*/  UTMACCTL.PF [UR6] ;  /* 0x00000000060079b9 */ /* 0x0003e40008040000 */
[----:B------:R1:W-:Y:S02]  /*0100*/  UTMACCTL.PF [UR8] ;  /* 0x00000000080079b9 */ /* 0x0003e40008040000 */
[----:B------:R1:W-:Y:S02]  /*0110*/  UTMACCTL.PF [UR4] ;  /* 0x00000000040079b9 */ /* 0x0003e40008040000 */
[----:B-1----:R-:W-:Y:S01]  /*0120*/  NOP ;  /* 0x0000000000007918 */ /* 0x002fe20000000000 */
.L_x_1:
[----:B------:R-:W-:Y:S05]  /*0130*/  BSYNC B0 ;  /* 0x0000000000007941 */ /* 0x000fea0003800000 */
.L_x_0:
[----:B------:R-:W1:Y:S02]  /*0140*/  SHFL.IDX PT, R0, R9, RZ, 0x1f ;  /* 0x00001fff09007589 */ /* 0x000e6400000e0000 */
[----:B-1----:R-:W-:-:S13]  /*0150*/  ISETP.NE.AND P0, PT, R0, RZ, PT ;  /* 0x000000ff0000720c */ /* 0x002fda0003f05270 */
[----:B------:R-:W-:Y:S05]  /*0160*/  @P0 BRA `(.L_x_2) ;  /* 0x0000000000400947 */ /* 0x000fea0003800000 */
[----:B------:R-:W1:Y:S01]  /*0170*/  S2UR UR8, SR_CgaCtaId ;  /* 0x00000000000879c3 */ /* 0x000e620000008800 */
[----:B------:R-:W-:Y:S01]  /*0180*/  UMOV UR4, 0x400 ;  /* 0x0000040000047882 */ /* 0x000fe20000000000 */
[----:B------:R-:W-:Y:S01]  /*0190*/  UMOV UR5, 0x1 ;  /* 0x0000000100057882 */ /* 0x000fe20000000000 */
[----:B------:R-:W-:Y:S01]  /*01a0*/  UMOV UR6, 0x80 ;  /* 0x0000008000067882 */ /* 0x000fe20000000000 */
[----:B------:R-:W-:Y:S01]  /*01b0*/  ELECT P0, URZ, PT ;  /* 0x00000000003f782f */ /* 0x000fe20003800000 */
[----:B------:R-:W-:-:S04]  /*01c0*/  UIADD3 UR6, -UR6, 0x100000, URZ ;  /* 0x0010000006067890 */ /* 0x000fc8000fffe13f */
[----:B------:R-:W-:Y:S02]  /*01d0*/  USHF.L.U32 UR7, UR6, 0xb, URZ ;  /* 0x0000000b06077899 */ /* 0x000fe4000800063f */
[----:B------:R-:W-:Y:S02]  /*01e0*/  USHF.L.U32 UR6, UR6, 0x1, URZ ;  /* 0x0000000106067899 */ /* 0x000fe4000800063f */
[----:B-1----:R-:W-:Y:S02]  /*01f0*/  ULEA UR8, UR8, UR4, 0x18 ;  /* 0x0000000408087291 */ /* 0x002fe4000f8ec03f */
[----:B------:R-:W-:-:S04]  /*0200*/  UIADD3 UR4, -UR5, 0x100000, URZ ;  /* 0x0010000005047890 */ /* 0x000fc8000fffe13f */
[----:B------:R-:W-:Y:S02]  /*0210*/  USHF.L.U32 UR5, UR4, 0xb, URZ ;  /* 0x0000000b04057899 */ /* 0x000fe4000800063f */
[----:B------:R-:W-:Y:S01]  /*0220*/  USHF.L.U32 UR4, UR4, 0x1, URZ ;  /* 0x0000000104047899 */ /* 0x000fe2000800063f */
[----:B------:R-:W1:Y:S11]  /*0230*/  FENCE.VIEW.ASYNC.S ;  /* 0x00000000000073c6 */ /* 0x000e760000000000 */
[----:B-1----:R1:W2:Y:S01]  /*0240*/  SYNCS.EXCH.64 URZ, [UR8+0x2840], UR4 ;  /* 0x00284004083f75b2 */ /* 0x0022a20008000100 */
[----:B------:R1:W3:Y:S01]  /*0250*/  SYNCS.EXCH.64 URZ, [UR8+0x2848], UR6 ;  /* 0x00284806083f75b2 */ /* 0x0002e20008000100 */
[----:B------:R-:W-:Y:S01]  /*0260*/  NOP ;  /* 0x0000000000007918 */ /* 0x000fe20000000000 */
.L_x_2:
[----:B------:R-:W4:Y:S01]  /*0270*/  SHFL.IDX PT, R0, R9, RZ, 0x1f ;  /* 0x00001fff09007589 */ /* 0x000f2200000e0000 */
[----:B------:R-:W-:Y:S01]  /*0280*/  NOP ;  /* 0x0000000000007918 */ /* 0x000fe20000000000 */
[----:B----4-:R-:W-:-:S13]  /*0290*/  ISETP.NE.AND P0, PT, R0, RZ, PT ;  /* 0x000000ff0000720c */ /* 0x010fda0003f05270 */
[----:B------:R-:W-:Y:S05]  /*02a0*/  @P0 BRA `(.L_x_3) ;  /* 0x0000000000580947 */ /* 0x000fea0003800000 */
[----:B-1----:R-:W1:Y:S01]  /*02b0*/  S2UR UR5, SR_CgaCtaId ;  /* 0x00000000000579c3 */ /* 0x002e620000008800 */
[----:B------:R-:W-:Y:S01]  /*02c0*/  UMOV UR4, 0x400 ;  /* 0x0000040000047882 */ /* 0x000fe20000000000 */
[----:B------:R-:W-:Y:S01]  /*02d0*/  UMOV UR6, 0x1 ;  /* 0x0000000100067882 */ /* 0x000fe20000000000 */
[----:B------:R-:W-:Y:S01]  /*02e0*/  UMOV UR7, 0x80 ;  /* 0x0000008000077882 */ /* 0x000fe20000000000 */
[----:B------:R-:W-:Y:S01]  /*02f0*/  ELECT P0, URZ, PT ;  /* 0x00000000003f782f */ /* 0x000fe20003800000 */
[----:B-1----:R-:W-:Y:S02]  /*0300*/  ULEA UR8, UR5, UR4, 0x18 ;  /* 0x0000000405087291 */ /* 0x002fe4000f8ec03f */
[----:B------:R-:W-:-:S04]  /*0310*/  UIADD3 UR4, -UR6, 0x100000, URZ ;  /* 0x0010000006047890 */ /* 0x000fc8000fffe13f */
[----:B------:R-:W-:Y:S02]  /*0320*/  USHF.L.U32 UR5, UR4, 0xb, URZ ;  /* 0x0000000b04057899 */ /* 0x000fe4000800063f */
[----:B------:R-:W-:Y:S02]  /*0330*/  USHF.L.U32 UR4, UR4, 0x1, URZ ;  /* 0x0000000104047899 */ /* 0x000fe4000800063f */
[----:B------:R-:W-:-:S04]  /*0340*/  UIADD3 UR6, -UR7, 0x100000, URZ ;  /* 0x0010000007067890 */ /* 0x000fc8000fffe13f */
[----:B------:R-:W-:Y:S02]  /*0350*/  USHF.L.U32 UR7, UR6, 0xb, URZ ;  /* 0x0000000b06077899 */ /* 0x000fe4000800063f */
[----:B------:R-:W-:Y:S01]  /*0360*/  USHF.L.U32 UR6, UR6, 0x1, URZ ;  /* 0x0000000106067899 */ /* 0x000fe2000800063f */
[----:B------:R-:W1:Y:S03]  /*0370*/  FENCE.VIEW.ASYNC.S ;  /* 0x00000000000073c6 */ /* 0x000e660000000000 */
[----:B-1----:R4:W1:Y:S08]  /*0380*/  SYNCS.EXCH.64 URZ, [UR8+0x2800], UR4 ;  /* 0x00280004083f75b2 */ /* 0x0028700008000100 */
[----:B------:R4:W1:Y:S01]  /*0390*/  SYNCS.EXCH.64 URZ, [UR8+0x2820], UR6 ;  /* 0x00282006083f75b2 */ /* 0x0008620008000100 */
[----:B------:R4:W1:Y:S01]  /*03a0*/  SYNCS.EXCH.64 URZ, [UR8+0x2808], UR4 ;  /* 0x00280804083f75b2 */ /* 0x0008620008000100 */
[----:B------:R4:W1:Y:S01]  /*03b0*/  SYNCS.EXCH.64 URZ, [UR8+0x2828], UR6 ;  /* 0x00282806083f75b2 */ /* 0x0008620008000100 */
[----:B------:R4:W1:Y:S01]  /*03c0*/  SYNCS.EXCH.64 URZ, [UR8+0x2810], UR4 ;  /* 0x00281004083f75b2 */ /* 0x0008620008000100 */
[----:B------:R4:W1:Y:S01]  /*03d0*/  SYNCS.EXCH.64 URZ, [UR8+0x2830], UR6 ;  /* 0x00283006083f75b2 */ /* 0x0008620008000100 */
[----:B------:R4:W1:Y:S01]  /*03e0*/  SYNCS.EXCH.64 URZ, [UR8+0x2818], UR4 ;  /* 0x00281804083f75b2 */ /* 0x0008620008000100 */
[----:B------:R4:W1:Y:S02]  /*03f0*/  SYNCS.EXCH.64 URZ, [UR8+0x2838], UR6 ;  /* 0x00283806083f75b2 */ /* 0x0008640008000100 */
[----:B----4-:R-:W-:Y:S01]  /*0400*/  NOP ;  /* 0x0000000000007918 */ /* 0x010fe20000000000 */
.L_x_3:
        /* <DEDUP_REMOVED lines=18> */
[----:B------:R4:W1:Y:S02]  /*0530*/  SYNCS.EXCH.64 URZ, [UR8+0x2858], UR6 ;  /* 0x00285806083f75b2 */ /* 0x0008640008000100 */
[----:B----4-:R-:W-:Y:S01]  /*0540*/  NOP ;  /* 0x0000000000007918 */ /* 0x010fe20000000000 */
.L_x_4:
[----:B------:R-:W4:Y:S01]  /*0550*/  SHFL.IDX PT, R9, R9, RZ, 0x1f ;  /* 0x00001fff09097589 */ /* 0x000f2200000e0000 */
[----:B------:R-:W-:Y:S02]  /*0560*/  ELECT P0, URZ, PT ;  /* 0x00000000003f782f */ /* 0x000fe40003800000 */
[----:B------:R-:W-:Y:S01]  /*0570*/  SHF.R.S32.HI R3, RZ, 0x1f, R16 ;  /* 0x0000001fff037819 */ /* 0x000fe20000011410 */
[----:B------:R-:W-:Y:S01]  /*0580*/  NOP ;  /* 0x0000000000007918 */ /* 0x000fe20000000000 */
[----:B------:R-:W4:Y:S01]  /*0590*/  S2UR UR36, SR_CTAID.Y ;  /* 0x00000000002479c3 */ /* 0x000f220000002600 */
[----:B------:R-:W-:Y:S01]  /*05a0*/  BSSY B0, `(.L_x_5) ;  /* 0x0000025000007945 */ /* 0x000fe20003800000 */
[----:B------:R-:W-:Y:S01]  /*05b0*/  LEA.HI R3, R3, R16, RZ, 0x7 ;  /* 0x0000001003037211 */ /* 0x000fe200078f38ff */
[----:B------:R-:W-:-:S03]  /*05c0*/  IMAD.MOV.U32 R8, RZ, RZ, RZ ;  /* 0x000000ffff087224 */ /* 0x000fc600078e00ff */
[----:B------:R-:W-:Y:S02]  /*05d0*/  LOP3.LUT R3, R3, 0xffffff80, RZ, 0xc0, !PT ;  /* 0xffffff8003037812 */ /* 0x000fe400078ec0ff */
[----:B------:R-:W4:Y:S03]  /*05e0*/  S2UR UR37, SR_CTAID.Z ;  /* 0x00000000002579c3 */ /* 0x000f260000002700 */
[----:B------:R-:W-:-:S05]  /*05f0*/  IMAD.IADD R0, R16, 0x1, -R3 ;  /* 0x0000000110007824 */ /* 0x000fca00078e0a03 */
[----:B-123--:R-:W-:Y:S01]  /*0600*/  BAR.SYNC.DEFER_BLOCKING 0x0 ;  /* 0x0000000000007b1d */ /* 0x00efe20000010000 */
[----:B----4-:R-:W-:-:S13]  /*0610*/  ISETP.EQ.AND P1, PT, R9, RZ, P0 ;  /* 0x000000ff0900720c */ /* 0x010fda0000722270 */
[----:B------:R-:W-:Y:S05]  /*0620*/  @!P1 BRA `(.L_x_6) ;  /* 0x0000000000709947 */ /* 0x000fea0003800000 */
[----:B------:R-:W1:Y:S01]  /*0630*/  S2R R3, SR_CgaCtaId ;  /* 0x0000000000037919 */ /* 0x000e620000008800 */
[----:B------:R-:W-:Y:S01]  /*0640*/  MOV R2, 0x400 ;  /* 0x0000040000027802 */ /* 0x000fe20000000f00 */
[----:B------:R-:W-:Y:S01]  /*0650*/  IMAD.MOV.U32 R4, RZ, RZ, 0x1 ;  /* 0x00000001ff047424 */ /* 0x000fe200078e00ff */
[----:B------:R-:W-:Y:S02]  /*0660*/  ISETP.NE.AND P3, PT, R0, RZ, PT ;  /* 0x000000ff0000720c */ /* 0x000fe40003f65270 */
[----:B-1----:R-:W-:Y:S02]  /*0670*/  LEA R3, R3, R2, 0x18 ;  /* 0x0000000203037211 */ /* 0x002fe400078ec0ff */
[----:B------:R-:W-:-:S04]  /*0680*/  SHF.L.U32 R2, R4, 0x1f, RZ ;  /* 0x0000001f04027819 */ /* 0x000fc800000006ff */
[----:B------:R-:W1:Y:S02]  /*0690*/  SYNCS.PHASECHK.TRANS64.TRYWAIT P2, [R3+URZ+0x2848], R2 ;  /* 0x00284802030075a7 */ /* 0x000e64000804017f */
[----:B-1----:R-:W-:Y:S05]  /*06a0*/  @!P2 BRA `(.L_x_7) ;  /* 0x000000680038a947 */ /* 0x002fea0003800000 */
.L_x_70:
[----:B------:R-:W-:Y:S05]  /*06b0*/  @P3 BRA `(.L_x_8) ;  /* 0x0000000000143947 */ /* 0x000fea0003800000 */
[----:B------:R-:W-:Y:S01]  /*06c0*/  LOP3.LUT P2, RZ, R16, 0x1f, RZ, 0xc0, !PT ;  /* 0x0000001f10ff7812 */ /* 0x000fe2000784c0ff */
[----:B-1----:R-:W-:-:S04]  /*06d0*/  IMAD.MOV.U32 R2, RZ, RZ, 0x800 ;  /* 0x00000800ff027424 */ /* 0x002fc800078e00ff */
[----:B------:R2:W-:Y:S08]  /*06e0*/  SYNCS.ARRIVE.TRANS64 RZ, [R3+URZ+0x2840], R2 ;  /* 0x0028400203ff79a7 */ /* 0x0005f0000800003f */
[----:B------:R-:W-:Y:S05]  /*06f0*/  @!P2 BRA `(.L_x_8) ;  /* 0x000000000004a947 */ /* 0x000fea0003800000 */
[----:B------:R-:W-:Y:S01]  /*0700*/  BPT.TRAP 0x1 ;  /* 0x000000040000795c */ /* 0x000fe20000300000 */
.L_x_8:
[----:B------:R-:W3:Y:S01]  /*0710*/  S2UR UR11, SR_CTAID.X ;  /* 0x00000000000b79c3 */ /* 0x000ee20000002500 */
[----:B------:R-:W-:Y:S01]  /*0720*/  R2UR UR8, R3 ;  /* 0x00000000030872ca */ /* 0x000fe200000e0000 */
[----:B------:R-:W-:Y:S01]  /*0730*/  ULDC.64 UR4, c[0x0][0x198] ;  /* 0x0000660000047ab9 */ /* 0x000fe20000000a00 */
[----:B------:R-:W-:Y:S01]  /*0740*/  UMOV UR6, 0x0 ;  /* 0x0000000000067882 */ /* 0x000fe20000000000 */
[----:B------:R-:W-:Y:S01]  /*0750*/  UIADD3 UR4, UP0, UR4, 0xf0, URZ ;  /* 0x000000f004047890 */ /* 0x000fe2000ff1e03f */
[----:B------:R-:W-:Y:S01]  /*0760*/  UMOV UR7, 0x10000000 ;  /* 0x1000000000077882 */ /* 0x000fe20000000000 */
[----:B------:R-:W-:Y:S02]  /*0770*/  UMOV UR10, URZ ;  /* 0x0000003f000a7c82 */ /* 0x000fe40008000000 */
[----:B------:R-:W-:Y:S01]  /*0780*/  UIADD3.X UR5, URZ, UR5, URZ, UP0, !UPT ;  /* 0x000000053f057290 */ /* 0x000fe200087fe43f */
[----:B------:R-:W-:Y:S01]  /*0790*/  UMOV UR12, UR36 ;  /* 0x00000024000c7c82 */ /* 0x000fe20008000000 */
[----:B------:R-:W-:-:S04]  /*07a0*/  UMOV UR13, UR37 ;  /* 0x00000025000d7c82 */ /* 0x000fc80008000000 */
[----:B------:R-:W-:Y:S02]  /*07b0*/  UIADD3 UR9, UR8, 0x2840, URZ ;  /* 0x0000284008097890 */ /* 0x000fe4000fffe03f */
[----:B---3--:R-:W-:-:S09]  /*07c0*/  USHF.L.U32 UR11, UR11, 0x6, URZ ;  /* 0x000000060b0b7899 */ /* 0x008fd2000800063f */
[----:B------:R3:W-:Y:S02]  /*07d0*/  UTMALDG.4D [UR8], [UR4], desc[UR6] ;  /* 0x00000608040075b4 */ /* 0x0007e40008019000 */
[----:B---3--:R-:W-:Y:S01]  /*07e0*/  NOP ;  /* 0x0000000000007918 */ /* 0x008fe20000000000 */
.L_x_6:
[----:B------:R-:W-:Y:S05]  /*07f0*/  BSYNC B0 ;  /* 0x0000000000007941 */ /* 0x000fea0003800000 */
.L_x_5:
[----:B------:R-:W3:Y:S01]  /*0800*/  LDC R13, c[0x0][0x28c] ;  /* 0x0000a300ff0d7b82 */ /* 0x000ee20000000800 */
[----:B------:R-:W-:Y:S01]  /*0810*/  BSSY B0, `(.L_x_9) ;  /* 0x0000091000007945 */ /* 0x000fe20003800000 */
[----:B------:R-:W-:Y:S01]  /*0820*/  IMAD.MOV.U32 R6, RZ, RZ, 0x1 ;  /* 0x00000001ff067424 */ /* 0x000fe200078e00ff */
[----:B------:R-:W-:Y:S01]  /*0830*/  MOV R5, RZ ;  /* 0x000000ff00057202 */ /* 0x000fe20000000f00 */
[----:B------:R-:W-:Y:S02]  /*0840*/  IMAD.MOV.U32 R4, RZ, RZ, 0x1 ;  /* 0x00000001ff047424 */ /* 0x000fe400078e00ff */
[----:B---3--:R-:W-:-:S05]  /*0850*/  VIADD R14, R13, 0x3f ;  /* 0x0000003f0d0e7836 */ /* 0x008fca0000000000 */
[----:B-12---:R-:W-:-:S04]  /*0860*/  SHF.R.S32.HI R3, RZ, 0x1f, R14 ;  /* 0x0000001fff037819 */ /* 0x006fc8000001140e */
[----:B------:R-:W-:-:S04]  /*0870*/  LEA.HI R14, R3, R14, RZ, 0x6 ;  /* 0x0000000e030e7211 */ /* 0x000fc800078f30ff */
[----:B------:R-:W-:-:S05]  /*0880*/  SHF.R.S32.HI R7, RZ, 0x6, R14 ;  /* 0x00000006ff077819 */ /* 0x000fca000001140e */
[----:B------:R-:W-:Y:S01]  /*0890*/  IMAD.SHL.U32 R7, R7, 0x2, RZ ;  /* 0x0000000207077824 */ /* 0x000fe200078e00ff */
[----:B------:R-:W-:Y:S06]  /*08a0*/  @!P1 BRA `(.L_x_10) ;  /* 0x00000008001c9947 */ /* 0x000fec0003800000 */
[----:B------:R-:W-:Y:S01]  /*08b0*/  ISETP.GE.AND P1, PT, R13, 0x1, PT ;  /* 0x000000010d00780c */ /* 0x000fe20003f26270 */
[----:B------:R-:W-:Y:S01]  /*08c0*/  IMAD.MOV.U32 R8, RZ, RZ, RZ ;  /* 0x000000ffff087224 */ /* 0x000fe200078e00ff */
[----:B------:R-:W-:Y:S01]  /*08d0*/  LOP3.LUT R12, R16, 0x1f, RZ, 0xc0, !PT ;  /* 0x0000001f100c7812 */ /* 0x000fe200078ec0ff */
[----:B------:R-:W-:-:S10]  /*08e0*/  IMAD.MOV.U32 R5, RZ, RZ, RZ ;  /* 0x000000ffff057224 */ /* 0x000fd400078e00ff */
        /* <DEDUP_REMOVED lines=9> */
.L_x_71:
[----:B------:R-:W-:Y:S01]  /*0980*/  IMAD.MOV.U32 R5, RZ, RZ, 0x1 ;  /* 0x00000001ff057424 */ /* 0x000fe200078e00ff */
[----:B------:R-:W-:Y:S06]  /*0990*/  @P2 BRA `(.L_x_13) ;  /* 0x0000000000142947 */ /* 0x000fec0003800000 */
[----:B------:R-:W-:Y:S01]  /*09a0*/  ISETP.NE.AND P1, PT, R12, RZ, PT ;  /* 0x000000ff0c00720c */ /* 0x000fe20003f25270 */
[----:B-1----:R-:W-:-:S04]  /*09b0*/  IMAD.MOV.U32 R3, RZ, RZ, 0x800 ;  /* 0x00000800ff037424 */ /* 0x002fc800078e00ff */
[----:B------:R2:W-:Y:S08]  /*09c0*/  SYNCS.ARRIVE.TRANS64 RZ, [R2+URZ+0x2800], R3 ;  /* 0x0028000302ff79a7 */ /* 0x0005f0000800003f */
[----:B------:R-:W-:Y:S05]  /*09d0*/  @!P1 BRA `(.L_x_13) ;  /* 0x0000000000049947 */ /* 0x000fea0003800000 */
[----:B------:R-:W-:Y:S01]  /*09e0*/  BPT.TRAP 0x1 ;  /* 0x000000040000795c */ /* 0x000fe20000300000 */
.L_x_13:
[----:B-12---:R-:W1:Y:S01]  /*09f0*/  S2R R3, SR_CgaCtaId ;  /* 0x0000000000037919 */ /* 0x006e620000008800 */
[----:B------:R-:W-:Y:S01]  /*0a00*/  R2UR UR33, R2 ;  /* 0x00000000022172ca */ /* 0x000fe200000e0000 */
[----:B------:R-:W-:Y:S01]  /*0a10*/  ULDC.64 UR4, c[0x0][0x198] ;  /* 0x0000660000047ab9 */ /* 0x000fe20000000a00 */
[----:B------:R-:W-:Y:S01]  /*0a20*/  MOV R2, 0x400 ;  /* 0x0000040000027802 */ /* 0x000fe20000000f00 */
[----:B------:R-:W-:Y:S01]  /*0a30*/  UIADD3 UR4, UP0, UR4, 0x1f0, URZ ;  /* 0x000001f004047890 */ /* 0x000fe2000ff1e03f */
[----:B------:R-:W-:Y:S01]  /*0a40*/  ISETP.NE.AND P2, PT, R0, RZ, PT ;  /* 0x000000ff0000720c */ /* 0x000fe20003f45270 */
[----:B------:R-:W-:Y:S01]  /*0a50*/  UMOV UR6, 0x0 ;  /* 0x0000000000067882 */ /* 0x000fe20000000000 */
[----:B------:R-:W-:Y:S01]  /*0a60*/  UMOV UR7, 0x10000000 ;  /* 0x1000000000077882 */ /* 0x000fe20000000000 */
[----:B------:R-:W-:Y:S01]  /*0a70*/  UIADD3.X UR5, URZ, UR5, URZ, UP0, !UPT ;  /* 0x000000053f057290 */ /* 0x000fe200087fe43f */
[----:B------:R-:W-:Y:S01]  /*0a80*/  UMOV UR34, URZ ;  /* 0x0000003f00227c82 */ /* 0x000fe20008000000 */
[----:B------:R-:W-:-:S04]  /*0a90*/  UMOV UR35, URZ ;  /* 0x0000003f00237c82 */ /* 0x000fc80008000000 */
[----:B------:R-:W-:Y:S02]  /*0aa0*/  UIADD3 UR32, UR33, 0x800, URZ ;  /* 0x0000080021207890 */ /* 0x000fe4000fffe03f */
[----:B------:R-:W-:-:S09]  /*0ab0*/  UIADD3 UR33, UR33, 0x2800, URZ ;  /* 0x0000280021217890 */ /* 0x000fd2000fffe03f */
[----:B------:R2:W-:Y:S01]  /*0ac0*/  UTMALDG.4D [UR32], [UR4], desc[UR6] ;  /* 0x00000620040075b4 */ /* 0x0005e20008019000 */
[----:B-1----:R-:W-:Y:S01]  /*0ad0*/  LEA R4, R3, R2, 0x18 ;  /* 0x0000000203047211 */ /* 0x002fe200078ec0ff */
[----:B------:R-:W-:-:S03]  /*0ae0*/  IMAD.MOV.U32 R3, RZ, RZ, 0x1 ;  /* 0x00000001ff037424 */ /* 0x000fc600078e00ff */
[----:B------:R-:W-:Y:S02]  /*0af0*/  LEA R2, R5, R4, 0x3 ;  /* 0x0000000405027211 */ /* 0x000fe400078e18ff */
[----:B------:R-:W-:-:S04]  /*0b00*/  SHF.L.U32 R3, R3, 0x1f, RZ ;  /* 0x0000001f03037819 */ /* 0x000fc800000006ff */
[----:B------:R-:W1:Y:S02]  /*0b10*/  SYNCS.PHASECHK.TRANS64.TRYWAIT P1, [R2+URZ+0x2820], R3 ;  /* 0x00282003020075a7 */ /* 0x000e64000802017f */
[----:B-12---:R-:W-:Y:S05]  /*0b20*/  @!P1 BRA `(.L_x_14) ;  /* 0x0000006400409947 */ /* 0x006fea0003800000 */
.L_x_72:
[----:B------:R-:W-:Y:S01]  /*0b30*/  IMAD.MOV.U32 R8, RZ, RZ, 0x1 ;  /* 0x00000001ff087424 */ /* 0x000fe200078e00ff */
[----:B------:R-:W-:Y:S06]  /*0b40*/  @P2 BRA `(.L_x_15) ;  /* 0x0000000000142947 */ /* 0x000fec0003800000 */
[----:B------:R-:W-:Y:S01]  /*0b50*/  ISETP.NE.AND P1, PT, R12, RZ, PT ;  /* 0x000000ff0c00720c */ /* 0x000fe20003f25270 */
[----:B-1----:R-:W-:-:S04]  /*0b60*/  IMAD.MOV.U32 R3, RZ, RZ, 0x800 ;  /* 0x00000800ff037424 */ /* 0x002fc800078e00ff */
[----:B------:R2:W-:Y:S08]  /*0b70*/  SYNCS.ARRIVE.TRANS64 RZ, [R2+URZ+0x2800], R3 ;  /* 0x0028000302ff79a7 */ /* 0x0005f0000800003f */
[----:B------:R-:W-:Y:S05]  /*0b80*/  @!P1 BRA `(.L_x_15) ;  /* 0x0000000000049947 */ /* 0x000fea0003800000 */
[----:B------:R-:W-:Y:S01]  /*0b90*/  BPT.TRAP 0x1 ;  /* 0x000000040000795c */ /* 0x000fe20000300000 */
.L_x_15:
[C---:B------:R-:W-:Y:S01]  /*0ba0*/  IMAD R4, R5.reuse, 0x800, R4 ;  /* 0x0000080005047824 */ /* 0x040fe200078e0204 */
[----:B------:R-:W-:Y:S01]  /*0bb0*/  R2UR UR33, R2 ;  /* 0x00000000022172ca */ /* 0x000fe200000e0000 */
[----:B------:R-:W-:Y:S01]  /*0bc0*/  ULDC.64 UR4, c[0x0][0x198] ;  /* 0x0000660000047ab9 */ /* 0x000fe20000000a00 */
[----:B------:R-:W-:Y:S01]  /*0bd0*/  UMOV UR6, 0x0 ;  /* 0x0000000000067882 */ /* 0x000fe20000000000 */
[----:B------:R-:W-:Y:S01]  /*0be0*/  UIADD3 UR4, UP0, UR4, 0x2f0, URZ ;  /* 0x000002f004047890 */ /* 0x000fe2000ff1e03f */
[----:B------:R-:W-:Y:S01]  /*0bf0*/  R2UR UR32, R4 ;  /* 0x00000000042072ca */ /* 0x000fe200000e0000 */
[----:B------:R-:W-:Y:S01]  /*0c00*/  UMOV UR7, 0x10000000 ;  /* 0x1000000000077882 */ /* 0x000fe20000000000 */
[----:B------:R-:W-:Y:S01]  /*0c10*/  UMOV UR34, URZ ;  /* 0x0000003f00227c82 */ /* 0x000fe20008000000 */
[----:B------:R-:W-:Y:S01]  /*0c20*/  UIADD3.X UR5, URZ, UR5, URZ, UP0, !UPT ;  /* 0x000000053f057290 */ /* 0x000fe200087fe43f */
[----:B------:R-:W-:Y:S01]  /*0c30*/  VIADD R5, R5, 0x1 ;  /* 0x0000000105057836 */ /* 0x000fe20000000000 */
[----:B------:R-:W-:-:S04]  /*0c40*/  UMOV UR35, URZ ;  /* 0x0000003f00237c82 */ /* 0x000fc80008000000 */
[----:B------:R-:W-:-:S04]  /*0c50*/  UIADD3 UR33, UR33, 0x2800, URZ ;  /* 0x0000280021217890 */ /* 0x000fc8000fffe03f */
[----:B------:R-:W-:-:S09]  /*0c60*/  UIADD3 UR32, UR32, 0x800, URZ ;  /* 0x0000080020207890 */ /* 0x000fd2000fffe03f */
[----:B------:R3:W-:Y:S02]  /*0c70*/  UTMALDG.4D [UR32], [UR4], desc[UR6] ;  /* 0x00000620040075b4 */ /* 0x0007e40008019000 */
[----:B---3--:R-:W-:Y:S01]  /*0c80*/  NOP ;  /* 0x0000000000007918 */ /* 0x008fe20000000000 */
.L_x_11:
[----:B------:R-:W-:Y:S01]  /*0c90*/  ISETP.GE.AND P1, PT, R13, 0x41, PT ;  /* 0x000000410d00780c */ /* 0x000fe20003f26270 */
[----:B------:R-:W-:-:S12]  /*0ca0*/  IMAD.MOV.U32 R4, RZ, RZ, 0x1 ;  /* 0x00000001ff047424 */ /* 0x000fd800078e00ff */
[----:B------:R-:W-:Y:S05]  /*0cb0*/  @!P1 BRA `(.L_x_16) ;  /* 0x0000000400149947 */ /* 0x000fea0003800000 */
[----:B-12---:R-:W1:Y:S01]  /*0cc0*/  S2R R3, SR_CgaCtaId ;  /* 0x0000000000037919 */ /* 0x006e620000008800 */
[----:B------:R-:W-:Y:S01]  /*0cd0*/  MOV R2, 0x400 ;  /* 0x0000040000027802 */ /* 0x000fe20000000f00 */
[----:B------:R-:W-:Y:S01]  /*0ce0*/  IMAD.MOV.U32 R4, RZ, RZ, 0x1 ;  /* 0x00000001ff047424 */ /* 0x000fe200078e00ff */
[----:B------:R-:W-:-:S04]  /*0cf0*/  ISETP.NE.AND P2, PT, R0, RZ, PT ;  /* 0x000000ff0000720c */ /* 0x000fc80003f45270 */
[----:B------:R-:W-:Y:S02]  /*0d00*/  SHF.L.U32 R4, R4, 0x1f, RZ ;  /* 0x0000001f04047819 */ /* 0x000fe400000006ff */
[----:B-1----:R-:W-:-:S05]  /*0d10*/  LEA R2, R3, R2, 0x18 ;  /* 0x0000000203027211 */ /* 0x002fca00078ec0ff */
[----:B------:R-:W-:-:S04]  /*0d20*/  IMAD R3, R5, 0x8, R2 ;  /* 0x0000000805037824 */ /* 0x000fc800078e0202 */
[----:B------:R-:W1:Y:S02]  /*0d30*/  SYNCS.PHASECHK.TRANS64.TRYWAIT P1, [R3+URZ+0x2820], R4 ;  /* 0x00282004030075a7 */ /* 0x000e64000802017f */
[----:B-1----:R-:W-:Y:S05]  /*0d40*/  @!P1 BRA `(.L_x_17) ;  /* 0x0000006000cc9947 */ /* 0x002fea0003800000 */
.L_x_73:
[----:B------:R-:W-:Y:S05]  /*0d50*/  @P2 BRA `(.L_x_18) ;  /* 0x0000000000142947 */ /* 0x000fea0003800000 */
[----:B------:R-:W-:Y:S02]  /*0d60*/  ISETP.NE.AND P1, PT, R12, RZ, PT ;  /* 0x000000ff0c00720c */ /* 0x000fe40003f25270 */
[----:B-1----:R-:W-:-:S04]  /*0d70*/  MOV R4, 0x800 ;  /* 0x0000080000047802 */ /* 0x002fc80000000f00 */
[----:B------:R2:W-:Y:S07]  /*0d80*/  SYNCS.ARRIVE.TRANS64 RZ, [R3+URZ+0x2800], R4 ;  /* 0x0028000403ff79a7 */ /* 0x0005ee000800003f */
[----:B------:R-:W-:Y:S05]  /*0d90*/  @!P1 BRA `(.L_x_18) ;  /* 0x0000000000049947 */ /* 0x000fea0003800000 */
[----:B------:R-:W-:Y:S01]  /*0da0*/  BPT.TRAP 0x1 ;  /* 0x000000040000795c */ /* 0x000fe20000300000 */
.L_x_18:
[----:B------:R-:W3:Y:S01]  /*0db0*/  S2R R11, SR_CgaCtaId ;  /* 0x00000000000b7919 */ /* 0x000ee20000008800 */
[C---:B------:R-:W-:Y:S01]  /*0dc0*/  IMAD R2, R5.reuse, 0x800, R2 ;  /* 0x0000080005027824 */ /* 0x040fe200078e0202 */
[----:B------:R-:W-:Y:S01]  /*0dd0*/  R2UR UR35, R8 ;  /* 0x00000000082372ca */ /* 0x000fe200000e0000 */
[----:B------:R-:W-:Y:S01]  /*0de0*/  VIADD R5, R5, 0x1 ;  /* 0x0000000105057836 */ /* 0x000fe20000000000 */
[----:B------:R-:W-:Y:S01]  /*0df0*/  R2UR UR33, R3 ;  /* 0x00000000032172ca */ /* 0x000fe200000e0000 */
[----:B------:R-:W-:Y:S01]  /*0e00*/  ULDC.64 UR4, c[0x0][0x198] ;  /* 0x0000660000047ab9 */ /* 0x000fe20000000a00 */
[----:B------:R-:W-:Y:S01]  /*0e10*/  R2UR UR32, R2 ;  /* 0x00000000022072ca */ /* 0x000fe200000e0000 */
[----:B------:R-:W-:Y:S01]  /*0e20*/  UIADD3 UR4, UP0, UR4, 0x1f0, URZ ;  /* 0x000001f004047890 */ /* 0x000fe2000ff1e03f */
[----:B------:R-:W-:Y:S01]  /*0e30*/  MOV R2, 0x400 ;  /* 0x0000040000027802 */ /* 0x000fe20000000f00 */
[----:B------:R-:W-:Y:S01]  /*0e40*/  UMOV UR6, 0x0 ;  /* 0x0000000000067882 */ /* 0x000fe20000000000 */
[C---:B------:R-:W-:Y:S01]  /*0e50*/  ISETP.NE.AND P2, PT, R5.reuse, 0x4, PT ;  /* 0x000000040500780c */ /* 0x040fe20003f45270 */
[----:B------:R-:W-:Y:S01]  /*0e60*/  UIADD3.X UR5, URZ, UR5, URZ, UP0, !UPT ;  /* 0x000000053f057290 */ /* 0x000fe200087fe43f */
[C---:B------:R-:W-:Y:S01]  /*0e70*/  ISETP.NE.AND P1, PT, R5.reuse, 0x4, PT ;  /* 0x000000040500780c */ /* 0x040fe20003f25270 */
[----:B------:R-:W-:Y:S01]  /*0e80*/  UMOV UR7, 0x10000000 ;  /* 0x1000000000077882 */ /* 0x000fe20000000000 */
[----:B------:R-:W-:Y:S01]  /*0e90*/  SEL R5, R5, RZ, P2 ;  /* 0x000000ff05057207 */ /* 0x000fe20001000000 */
[----:B------:R-:W-:Y:S01]  /*0ea0*/  USHF.L.U32 UR35, UR35, 0x6, URZ ;  /* 0x0000000623237899 */ /* 0x000fe2000800063f */
[----:B-12---:R-:W-:Y:S01]  /*0eb0*/  SEL R4, RZ, 0x1, !P1 ;  /* 0x00000001ff047807 */ /* 0x006fe20004800000 */
[----:B------:R-:W-:Y:S01]  /*0ec0*/  UIADD3 UR33, UR33, 0x2800, URZ ;  /* 0x0000280021217890 */ /* 0x000fe2000fffe03f */
[----:B------:R-:W-:Y:S01]  /*0ed0*/  ISETP.NE.AND P2, PT, R0, RZ, PT ;  /* 0x000000ff0000720c */ /* 0x000fe20003f45270 */
[----:B------:R-:W-:Y:S01]  /*0ee0*/  UIADD3 UR32, UR32, 0x800, URZ ;  /* 0x0000080020207890 */ /* 0x000fe2000fffe03f */
[----:B------:R-:W-:-:S08]  /*0ef0*/  UMOV UR34, URZ ;  /* 0x0000003f00227c82 */ /* 0x000fd00008000000 */
[----:B------:R1:W-:Y:S01]  /*0f00*/  UTMALDG.4D [UR32], [UR4], desc[UR6] ;  /* 0x00000620040075b4 */ /* 0x0003e20008019000 */
[----:B---3--:R-:W-:Y:S02]  /*0f10*/  LEA R10, R11, R2, 0x18 ;  /* 0x000000020b0a7211 */ /* 0x008fe400078ec0ff */
[----:B------:R-:W-:-:S03]  /*0f20*/  SHF.L.U32 R2, R4, 0x1f, RZ ;  /* 0x0000001f04027819 */ /* 0x000fc600000006ff */
[----:B------:R-:W-:-:S04]  /*0f30*/  IMAD R3, R5, 0x8, R10 ;  /* 0x0000000805037824 */ /* 0x000fc800078e020a */
[----:B------:R-:W2:Y:S02]  /*0f40*/  SYNCS.PHASECHK.TRANS64.TRYWAIT P1, [R3+URZ+0x2820], R2 ;  /* 0x00282002030075a7 */ /* 0x000ea4000802017f */
[----:B-12---:R-:W-:Y:S05]  /*0f50*/  @!P1 BRA `(.L_x_19) ;  /* 0x00000060005c9947 */ /* 0x006fea0003800000 */
.L_x_74:
[----:B------:R-:W-:Y:S05]  /*0f60*/  @P2 BRA `(.L_x_20) ;  /* 0x0000000000142947 */ /* 0x000fea0003800000 */
[----:B------:R-:W-:Y:S01]  /*0f70*/  ISETP.NE.AND P1, PT, R12, RZ, PT ;  /* 0x000000ff0c00720c */ /* 0x000fe20003f25270 */
[----:B-1----:R-:W-:-:S04]  /*0f80*/  IMAD.MOV.U32 R2, RZ, RZ, 0x800 ;  /* 0x00000800ff027424 */ /* 0x002fc800078e00ff */
[----:B------:R2:W-:Y:S08]  /*0f90*/  SYNCS.ARRIVE.TRANS64 RZ, [R3+URZ+0x2800], R2 ;  /* 0x0028000203ff79a7 */ /* 0x0005f0000800003f */
[----:B------:R-:W-:Y:S05]  /*0fa0*/  @!P1 BRA `(.L_x_20) ;  /* 0x0000000000049947 */ /* 0x000fea0003800000 */
[----:B------:R-:W-:Y:S01]  /*0fb0*/  BPT.TRAP 0x1 ;  /* 0x000000040000795c */ /* 0x000fe20000300000 */
.L_x_20:
[----:B------:R-:W-:Y:S01]  /*0fc0*/  IMAD R10, R5, 0x800, R10 ;  /* 0x00000800050a7824 */ /* 0x000fe200078e020a */
[----:B------:R-:W-:Y:S01]  /*0fd0*/  R2UR UR35, R8 ;  /* 0x00000000082372ca */ /* 0x000fe200000e0000 */
[----:B------:R-:W-:Y:S01]  /*0fe0*/  ULDC.64 UR4, c[0x0][0x198] ;  /* 0x0000660000047ab9 */ /* 0x000fe20000000a00 */
[----:B------:R-:W-:Y:S01]  /*0ff0*/  R2UR UR33, R3 ;  /* 0x00000000032172ca */ /* 0x000fe200000e0000 */
[----:B------:R-:W-:Y:S01]  /*1000*/  UIADD3 UR4, UP0, UR4, 0x2f0, URZ ;  /* 0x000002f004047890 */ /* 0x000fe2000ff1e03f */
[----:B------:R-:W-:Y:S01]  /*1010*/  R2UR UR32, R10 ;  /* 0x000000000a2072ca */ /* 0x000fe200000e0000 */
[----:B------:R-:W-:Y:S01]  /*1020*/  UMOV UR6, 0x0 ;  /* 0x0000000000067882 */ /* 0x000fe20000000000 */
[----:B------:R-:W-:Y:S01]  /*1030*/  UMOV UR7, 0x10000000 ;  /* 0x1000000000077882 */ /* 0x000fe20000000000 */
[----:B------:R-:W-:Y:S01]  /*1040*/  UIADD3.X UR5, URZ, UR5, URZ, UP0, !UPT ;  /* 0x000000053f057290 */ /* 0x000fe200087fe43f */
[----:B------:R-:W-:Y:S01]  /*1050*/  VIADD R5, R5, 0x1 ;  /* 0x0000000105057836 */ /* 0x000fe20000000000 */
[----:B------:R-:W-:Y:S01]  /*1060*/  UMOV UR34, URZ ;  /* 0x0000003f00227c82 */ /* 0x000fe20008000000 */
[----:B------:R-:W-:-:S03]  /*1070*/  VIADD R8, R8, 0x1 ;  /* 0x0000000108087836 */ /* 0x000fc60000000000 */
[----:B------:R-:W-:Y:S01]  /*1080*/  USHF.L.U32 UR35, UR35, 0x6, URZ ;  /* 0x0000000623237899 */ /* 0x000fe2000800063f */
[C---:B------:R-:W-:Y:S01]  /*1090*/  ISETP.NE.AND P1, PT, R5.reuse, 0x4, PT ;  /* 0x000000040500780c */ /* 0x040fe20003f25270 */
[----:B------:R-:W-:Y:S02]  /*10a0*/  UIADD3 UR33, UR33, 0x2800, URZ ;  /* 0x0000280021217890 */ /* 0x000fe4000fffe03f */
[----:B------:R-:W-:Y:S01]  /*10b0*/  UIADD3 UR32, UR32, 0x800, URZ ;  /* 0x0000080020207890 */ /* 0x000fe2000fffe03f */
[----:B-12---:R-:W-:Y:S02]  /*10c0*/  SEL R3, RZ, 0x1, P1 ;  /* 0x00000001ff037807 */ /* 0x006fe40000800000 */
[----:B------:R-:W-:Y:S02]  /*10d0*/  SEL R5, R5, RZ, P1 ;  /* 0x000000ff05057207 */ /* 0x000fe40000800000 */
[----:B------:R-:W-:-:S04]  /*10e0*/  LOP3.LUT R4, R4, R3, RZ, 0x3c, !PT ;  /* 0x0000000304047212 */ /* 0x000fc800078e3cff */
[----:B------:R3:W-:Y:S02]  /*10f0*/  UTMALDG.4D [UR32], [UR4], desc[UR6] ;  /* 0x00000620040075b4 */ /* 0x0007e40008019000 */
[----:B---3--:R-:W-:Y:S01]  /*1100*/  NOP ;  /* 0x0000000000007918 */ /* 0x008fe20000000000 */
.L_x_16:
[----:B------:R-:W-:-:S07]  /*1110*/  IADD3 R7, R7, -0x4, RZ ;  /* 0xfffffffc07077810 */ /* 0x000fce0007ffe0ff */
.L_x_10:
[----:B------:R-:W-:Y:S05]  /*1120*/  BSYNC B0 ;  /* 0x0000000000007941 */ /* 0x000fea0003800000 */
.L_x_9:
[----:B-12---:R-:W1:Y:S01]  /*1130*/  S2R R3, SR_CgaCtaId ;  /* 0x0000000000037919 */ /* 0x006e620000008800 */
[----:B------:R-:W-:Y:S02]  /*1140*/  MOV R2, 0x400 ;  /* 0x0000040000027802 */ /* 0x000fe40000000f00 */
[----:B------:R-:W-:Y:S02]  /*1150*/  SHF.L.U32 R11, RZ, 0x1f, RZ ;  /* 0x0000001fff0b7819 */ /* 0x000fe400000006ff */
[----:B-1----:R-:W-:-:S04]  /*1160*/  LEA R2, R3, R2, 0x18 ;  /* 0x0000000203027211 */ /* 0x002fc800078ec0ff */
[----:B------:R-:W1:Y:S02]  /*1170*/  SYNCS.PHASECHK.TRANS64.TRYWAIT P1, [R2+URZ+0x2840], R11 ;  /* 0x0028400b020075a7 */ /* 0x000e64000802017f */
[----:B-1----:R-:W-:Y:S05]  /*1180*/  @!P1 BRA `(.L_x_21) ;  /* 0x0000005c00e49947 */ /* 0x002fea0003800000 */
.L_x_75:
[----:B------:R-:W2:Y:S01]  /*1190*/  SYNCS.PHASECHK.TRANS64.TRYWAIT P1, [R2+URZ+0x2800], R11 ;  /* 0x0028000b020075a7 */ /* 0x000ea2000802017f */
[----:B------:R-:W-:-:S04]  /*11a0*/  SHF.R.S32.HI R3, RZ, 0x1f, R0 ;  /* 0x0000001fff037819 */ /* 0x000fc80000011400 */
[----:B------:R-:W-:-:S04]  /*11b0*/  LEA.HI R3, R3, R0, RZ, 0x2 ;  /* 0x0000000003037211 */ /* 0x000fc800078f10ff */
[----:B------:R-:W-:-:S05]  /*11c0*/  LOP3.LUT R3, R3, 0x7ffffffc, RZ, 0xc0, !PT ;  /* 0x7ffffffc03037812 */ /* 0x000fca00078ec0ff */
[----:B------:R-:W-:Y:S02]  /*11d0*/  IMAD.IADD R10, R0, 0x1, -R3 ;  /* 0x00000001000a7824 */ /* 0x000fe400078e0a03 */
[----:B------:R-:W-:Y:S02]  /*11e0*/  IMAD.MOV.U32 R3, RZ, RZ, RZ ;  /* 0x000000ffff037224 */ /* 0x000fe400078e00ff */
[----:B------:R-:W-:Y:S01]  /*11f0*/  IMAD.SHL.U32 R10, R10, 0x2, RZ ;  /* 0x000000020a0a7824 */ /* 0x000fe200078e00ff */
[----:B--2---:R-:W-:Y:S06]  /*1200*/  @!P1 BRA `(.L_x_22) ;  /* 0x0000005c00d89947 */ /* 0x004fec0003800000 */
.L_x_76:
[----:B------:R-:W-:Y:S05]  /*1210*/  WARPSYNC.ALL ;  /* 0x0000000000007948 */ /* 0x000fea0003800000 */
[C---:B------:R-:W-:Y:S01]  /*1220*/  R2UR UR14, R2.reuse ;  /* 0x00000000020e72ca */ /* 0x040fe200000e0000 */
[----:B------:R-:W-:Y:S01]  /*1230*/  WARPGROUP.ARRIVE ;  /* 0x00000000000079c5 */ /* 0x000fe20000000000 */
[----:B------:R-:W-:Y:S01]  /*1240*/  R2UR UR4, R2 ;  /* 0x00000000020472ca */ /* 0x000fe200000e0000 */
[----:B------:R-:W-:Y:S01]  /*1250*/  UMOV UR5, 0xc0000010 ;  /* 0xc000001000057882 */ /* 0x000fe20000000000 */
[----:B------:R-:W-:Y:S01]  /*1260*/  UMOV UR7, 0xc0000010 ;  /* 0xc000001000077882 */ /* 0x000fe20000000000 */
[C---:B------:R-:W-:Y:S01]  /*1270*/  VIADD R12, R10.reuse, 0x1 ;  /* 0x000000010a0c7836 */ /* 0x040fe20000000000 */
[C---:B------:R-:W-:Y:S01]  /*1280*/  ISETP.GE.AND P2, PT, R10.reuse, R13, PT ;  /* 0x0000000d0a00720c */ /* 0x040fe20003f46270 */
[----:B------:R-:W-:-:S02]  /*1290*/  VIADD R18, R10, 0x8 ;  /* 0x000000080a127836 */ /* 0x000fc40000000000 */
[----:B------:R-:W-:Y:S01]  /*12a0*/  VIADD R20, R10, 0x10 ;  /* 0x000000100a147836 */ /* 0x000fe20000000000 */
[-C--:B------:R-:W-:Y:S01]  /*12b0*/  ISETP.GE.AND P3, PT, R12, R13.reuse, PT ;  /* 0x0000000d0c00720c */ /* 0x080fe20003f66270 */
[----:B------:R-:W-:Y:S01]  /*12c0*/  VIADD R12, R10, 0x9 ;  /* 0x000000090a0c7836 */ /* 0x000fe20000000000 */
[-C--:B------:R-:W-:Y:S01]  /*12d0*/  ISETP.GE.AND P4, PT, R18, R13.reuse, PT ;  /* 0x0000000d1200720c */ /* 0x080fe20003f86270 */
[----:B------:R-:W-:Y:S01]  /*12e0*/  UIADD3 UR14, UR14, 0x800, URZ ;  /* 0x000008000e0e7890 */ /* 0x000fe2000fffe03f */
[----:B------:R-:W-:Y:S01]  /*12f0*/  IADD3 R18, R10, 0x11, RZ ;  /* 0x000000110a127810 */ /* 0x000fe20007ffe0ff */
[----:B------:R-:W-:Y:S01]  /*1300*/  USHF.R.U32.HI UR4, URZ, 0x4, UR4 ;  /* 0x000000043f047899 */ /* 0x000fe20008011604 */
[-C--:B------:R-:W-:Y:S01]  /*1310*/  ISETP.GE.AND P5, PT, R12, R13.reuse, PT ;  /* 0x0000000d0c00720c */ /* 0x080fe20003fa6270 */
[----:B------:R-:W-:Y:S01]  /*1320*/  USHF.R.U32.HI UR14, URZ, 0x4, UR14 ;  /* 0x000000043f0e7899 */ /* 0x000fe2000801160e */
[----:B------:R-:W-:Y:S01]  /*1330*/  VIADD R12, R10, 0x18 ;  /* 0x000000180a0c7836 */ /* 0x000fe20000000000 */
[----:B------:R-:W-:Y:S01]  /*1340*/  ULOP3.LUT UR4, UR4, 0x3fff, URZ, 0xc0, !UPT ;  /* 0x00003fff04047892 */ /* 0x000fe2000f8ec03f */
[-C--:B------:R-:W-:Y:S01]  /*1350*/  ISETP.GE.AND P1, PT, R18, R13.reuse, PT ;  /* 0x0000000d1200720c */ /* 0x080fe20003f26270 */
[----:B------:R-:W-:Y:S01]  /*1360*/  ULOP3.LUT UR14, UR14, 0x3fff, URZ, 0xc0, !UPT ;  /* 0x00003fff0e0e7892 */ /* 0x000fe2000f8ec03f */
[----:B------:R-:W-:Y:S01]  /*1370*/  VIADD R18, R10, 0x19 ;  /* 0x000000190a127836 */ /* 0x000fe20000000000 */
[----:B------:R-:W-:Y:S01]  /*1380*/  ULOP3.LUT UR4, UR4, 0x10000, URZ, 0xfc, !UPT ;  /* 0x0001000004047892 */ /* 0x000fe2000f8efc3f */
[----:B------:R-:W-:Y:S01]  /*1390*/  ISETP.GE.AND P6, PT, R20, R13, PT ;  /* 0x0000000d1400720c */ /* 0x000fe20003fc6270 */
[----:B------:R-:W-:-:S07]  /*13a0*/  ULOP3.LUT UR16, UR14, 0x10000, URZ, 0xfc, !UPT ;  /* 0x000100000e107892 */ /* 0x000fce000f8efc3f */
[----:B------:R-:W-:Y:S02]  /*13b0*/  UMOV UR6, UR16 ;  /* 0x0000001000067c82 */ /* 0x000fe40008000000 */
[----:B------:R-:W-:Y:S01]  /*13c0*/  HGMMA.64x64x16.F32.BF16 R24, gdesc[UR4], RZ, !UPT, gsb0 ;  /* 0x00e00000041879f0 */ /* 0x000fe2000c0018ff */
[----:B------:R-:W-:Y:S02]  /*13d0*/  ULDC UR6, c[0x0][0x604] ;  /* 0x0001810000067ab9 */ /* 0x000fe40000000800 */
[----:B------:R-:W-:Y:S02]  /*13e0*/  WARPGROUP.DEPBAR.LE gsb0, 0x0 ;  /* 0x00008000000079c5 */ /* 0x000fe40000010000 */
[----:B------:R-:W-:Y:S02]  /*13f0*/  FSEL R24, R24, -INF , !P2 ;  /* 0xff80000018187808 */ /* 0x000fe40005000000 */
[----:B------:R-:W-:Y:S02]  /*1400*/  FSEL R25, R25, -INF , !P3 ;  /* 0xff80000019197808 */ /* 0x000fe40005800000 */
[----:B------:R-:W-:-:S02]  /*1410*/  FSEL R26, R26, -INF , !P2 ;  /* 0xff8000001a1a7808 */ /* 0x000fc40005000000 */
[----:B------:R-:W-:Y:S02]  /*1420*/  FSEL R28, R28, -INF , !P4 ;  /* 0xff8000001c1c7808 */ /* 0x000fe40006000000 */
[----:B------:R-:W-:Y:S02]  /*1430*/  FMNMX R15, R24, R25, !PT ;  /* 0x00000019180f7209 */ /* 0x000fe40007800000 */
[-C--:B------:R-:W-:Y:S01]  /*1440*/  ISETP.GE.AND P2, PT, R12, R13.reuse, PT ;  /* 0x0000000d0c00720c */ /* 0x080fe20003f46270 */
[----:B------:R-:W-:Y:S01]  /*1450*/  VIADD R12, R10, 0x20 ;  /* 0x000000200a0c7836 */ /* 0x000fe20000000000 */
[----:B------:R-:W-:Y:S02]  /*1460*/  FSEL R27, R27, -INF , !P3 ;  /* 0xff8000001b1b7808 */ /* 0x000fe40005800000 */
[----:B------:R-:W-:Y:S02]  /*1470*/  ISETP.GE.AND P3, PT, R18, R13, PT ;  /* 0x0000000d1200720c */ /* 0x000fe40003f66270 */
[----:B------:R-:W-:-:S02]  /*1480*/  FSEL R29, R29, -INF , !P5 ;  /* 0xff8000001d1d7808 */ /* 0x000fc40006800000 */
[----:B------:R-:W-:Y:S02]  /*1490*/  FMNMX R18, R28, R15, !PT ;  /* 0x0000000f1c127209 */ /* 0x000fe40007800000 */
[----:B------:R-:W-:Y:S02]  /*14a0*/  FSEL R30, R30, -INF , !P4 ;  /* 0xff8000001e1e7808 */ /* 0x000fe40006000000 */
[----:B------:R-:W-:Y:S01]  /*14b0*/  ISETP.GE.AND P4, PT, R12, R13, PT ;  /* 0x0000000d0c00720c */ /* 0x000fe20003f86270 */
[----:B------:R-:W-:Y:S01]  /*14c0*/  VIADD R12, R10, 0x21 ;  /* 0x000000210a0c7836 */ /* 0x000fe20000000000 */
[----:B------:R-:W-:Y:S02]  /*14d0*/  FSEL R32, R32, -INF , !P6 ;  /* 0xff80000020207808 */ /* 0x000fe40007000000 */
[----:B------:R-:W-:Y:S02]  /*14e0*/  FMNMX R15, R29, R18, !PT ;  /* 0x000000121d0f7209 */ /* 0x000fe40007800000 */
[----:B------:R-:W-:-:S02]  /*14f0*/  FSEL R31, R31, -INF , !P5 ;  /* 0xff8000001f1f7808 */ /* 0x000fc40006800000 */
[----:B------:R-:W-:Y:S02]  /*1500*/  FSEL R33, R33, -INF , !P1 ;  /* 0xff80000021217808 */ /* 0x000fe40004800000 */
[----:B------:R-:W-:Y:S02]  /*1510*/  FMNMX R18, R32, R15, !PT ;  /* 0x0000000f20127209 */ /* 0x000fe40007800000 */
[----:B------:R-:W-:Y:S01]  /*1520*/  ISETP.GE.AND P5, PT, R12, R13, PT ;  /* 0x0000000d0c00720c */ /* 0x000fe20003fa6270 */
[----:B------:R-:W-:Y:S01]  /*1530*/  VIADD R12, R10, 0x28 ;  /* 0x000000280a0c7836 */ /* 0x000fe20000000000 */
[----:B------:R-:W-:Y:S02]  /*1540*/  FSEL R36, R36, -INF , !P2 ;  /* 0xff80000024247808 */ /* 0x000fe40005000000 */
[----:B------:R-:W-:Y:S02]  /*1550*/  FMNMX R15, R33, R18, !PT ;  /* 0x00000012210f7209 */ /* 0x000fe40007800000 */
[----:B------:R-:W-:-:S02]  /*1560*/  FSEL R34, R34, -INF , !P6 ;  /* 0xff80000022227808 */ /* 0x000fc40007000000 */
[----:B------:R-:W-:Y:S01]  /*1570*/  ISETP.GE.AND P6, PT, R12, R13, PT ;  /* 0x0000000d0c00720c */ /* 0x000fe20003fc6270 */
[----:B------:R-:W-:Y:S01]  /*1580*/  VIADD R12, R10, 0x29 ;  /* 0x000000290a0c7836 */ /* 0x000fe20000000000 */
[----:B------:R-:W-:Y:S02]  /*1590*/  FSEL R37, R37, -INF , !P3 ;  /* 0xff80000025257808 */ /* 0x000fe40005800000 */
[----:B------:R-:W-:Y:S02]  /*15a0*/  FMNMX R18, R36, R15, !PT ;  /* 0x0000000f24127209 */ /* 0x000fe40007800000 */
[----:B------:R-:W-:Y:S02]  /*15b0*/  FSEL R35, R35, -INF , !P1 ;  /* 0xff80000023237808 */ /* 0x000fe40004800000 */
[----:B------:R-:W-:Y:S02]  /*15c0*/  FSEL R40, R40, -INF , !P4 ;  /* 0xff80000028287808 */ /* 0x000fe40006000000 */
[----:B------:R-:W-:-:S02]  /*15d0*/  FMNMX R15, R37, R18, !PT ;  /* 0x00000012250f7209 */ /* 0x000fc40007800000 */
[----:B------:R-:W-:Y:S01]  /*15e0*/  ISETP.GE.AND P1, PT, R12, R13, PT ;  /* 0x0000000d0c00720c */ /* 0x000fe20003f26270 */
[----:B------:R-:W-:Y:S01]  /*15f0*/  VIADD R12, R10, 0x30 ;  /* 0x000000300a0c7836 */ /* 0x000fe20000000000 */
[----:B------:R-:W-:Y:S02]  /*1600*/  FSEL R41, R41, -INF , !P5 ;  /* 0xff80000029297808 */ /* 0x000fe40006800000 */
[----:B------:R-:W-:Y:S02]  /*1610*/  FMNMX R18, R40, R15, !PT ;  /* 0x0000000f28127209 */ /* 0x000fe40007800000 */
[----:B------:R-:W-:Y:S02]  /*1620*/  FSEL R38, R38, -INF , !P2 ;  /* 0xff80000026267808 */ /* 0x000fe40005000000 */
[----:B------:R-:W-:Y:S02]  /*1630*/  ISETP.GE.AND P2, PT, R12, R13, PT ;  /* 0x0000000d0c00720c */ /* 0x000fe40003f46270 */
[----:B------:R-:W-:-:S02]  /*1640*/  IADD3 R12, R10, 0x31, RZ ;  /* 0x000000310a0c7810 */ /* 0x000fc40007ffe0ff */
[----:B------:R-:W-:Y:S02]  /*1650*/  FSEL R44, R44, -INF , !P6 ;  /* 0xff8000002c2c7808 */ /* 0x000fe40007000000 */
[----:B------:R-:W-:Y:S02]  /*1660*/  FMNMX R15, R41, R18, !PT ;  /* 0x00000012290f7209 */ /* 0x000fe40007800000 */
[----:B------:R-:W-:Y:S02]  /*1670*/  FSEL R39, R39, -INF , !P3 ;  /* 0xff80000027277808 */ /* 0x000fe40005800000 */
[----:B------:R-:W-:Y:S01]  /*1680*/  ISETP.GE.AND P3, PT, R12, R13, PT ;  /* 0x0000000d0c00720c */ /* 0x000fe20003f66270 */
[----:B------:R-:W-:Y:S01]  /*1690*/  VIADD R12, R10, 0x38 ;  /* 0x000000380a0c7836 */ /* 0x000fe20000000000 */
[----:B------:R-:W-:Y:S02]  /*16a0*/  FSEL R45, R45, -INF , !P1 ;  /* 0xff8000002d2d7808 */ /* 0x000fe40004800000 */
[----:B------:R-:W-:-:S02]  /*16b0*/  FMNMX R18, R44, R15, !PT ;  /* 0x0000000f2c127209 */ /* 0x000fc40007800000 */
        /* <DEDUP_REMOVED lines=8> */
[----:B------:R-:W-:Y:S02]  /*1740*/  ISETP.GE.AND P5, PT, R12, R13, PT ;  /* 0x0000000d0c00720c */ /* 0x000fe40003fa6270 */
[----:B------:R-:W-:Y:S02]  /*1750*/  FSEL R52, R52, -INF , !P4 ;  /* 0xff80000034347808 */ /* 0x000fe40006000000 */
[----:B------:R-:W-:Y:S02]  /*1760*/  FMNMX R15, R49, R18, !PT ;  /* 0x00000012310f7209 */ /* 0x000fe40007800000 */
[----:B------:R-:W-:Y:S02]  /*1770*/  FSEL R53, R53, -INF , !P5 ;  /* 0xff80000035357808 */ /* 0x000fe40006800000 */
[----:B------:R-:W-:-:S02]  /*1780*/  FMNMX R12, R52, R15, !PT ;  /* 0x0000000f340c7209 */ /* 0x000fc40007800000 */
[----:B------:R-:W-:Y:S02]  /*1790*/  FMNMX R15, R26, R27, !PT ;  /* 0x0000001b1a0f7209 */ /* 0x000fe40007800000 */
[----:B------:R-:W-:Y:S02]  /*17a0*/  FMNMX R17, R53, R12, !PT ;  /* 0x0000000c35117209 */ /* 0x000fe40007800000 */
[----:B------:R-:W-:Y:S02]  /*17b0*/  FMNMX R12, R30, R15, !PT ;  /* 0x0000000f1e0c7209 */ /* 0x000fe40007800000 */
[----:B------:R-:W-:Y:S01]  /*17c0*/  FSEL R46, R46, -INF , !P6 ;  /* 0xff8000002e2e7808 */ /* 0x000fe20007000000 */
[----:B------:R-:W3:Y:S01]  /*17d0*/  SHFL.BFLY PT, R18, R17, 0x1, 0x1f ;  /* 0x0c201f0011127f89 */ /* 0x000ee200000e0000 */
[----:B------:R-:W-:Y:S02]  /*17e0*/  FMNMX R15, R31, R12, !PT ;  /* 0x0000000c1f0f7209 */ /* 0x000fe40007800000 */
[----:B------:R-:W-:-:S02]  /*17f0*/  FSEL R47, R47, -INF , !P1 ;  /* 0xff8000002f2f7808 */ /* 0x000fc40004800000 */
[----:B------:R-:W-:Y:S02]  /*1800*/  FMNMX R12, R34, R15, !PT ;  /* 0x0000000f220c7209 */ /* 0x000fe40007800000 */
[----:B------:R-:W-:Y:S02]  /*1810*/  FSEL R50, R50, -INF , !P2 ;  /* 0xff80000032327808 */ /* 0x000fe40005000000 */
[----:B------:R-:W-:Y:S02]  /*1820*/  FMNMX R15, R35, R12, !PT ;  /* 0x0000000c230f7209 */ /* 0x000fe40007800000 */
[----:B------:R-:W-:Y:S02]  /*1830*/  FSEL R51, R51, -INF , !P3 ;  /* 0xff80000033337808 */ /* 0x000fe40005800000 */
[----:B------:R-:W-:Y:S02]  /*1840*/  FMNMX R12, R38, R15, !PT ;  /* 0x0000000f260c7209 */ /* 0x000fe40007800000 */
[----:B------:R-:W-:-:S02]  /*1850*/  FSEL R54, R54, -INF , !P4 ;  /* 0xff80000036367808 */ /* 0x000fc40006000000 */
[----:B------:R-:W-:Y:S02]  /*1860*/  FMNMX R15, R39, R12, !PT ;  /* 0x0000000c270f7209 */ /* 0x000fe40007800000 */
[----:B------:R-:W-:Y:S02]  /*1870*/  FSEL R55, R55, -INF , !P5 ;  /* 0xff80000037377808 */ /* 0x000fe40006800000 */
[----:B------:R-:W-:Y:S02]  /*1880*/  FMNMX R12, R42, R15, !PT ;  /* 0x0000000f2a0c7209 */ /* 0x000fe40007800000 */
[----:B---3--:R-:W-:Y:S02]  /*1890*/  FMNMX R18, R17, R18, !PT ;  /* 0x0000001211127209 */ /* 0x008fe40007800000 */
[----:B------:R-:W-:-:S03]  /*18a0*/  FMNMX R15, R43, R12, !PT ;  /* 0x0000000c2b0f7209 */ /* 0x000fc60007800000 */
[----:B------:R-:W3:Y:S01]  /*18b0*/  SHFL.BFLY PT, R19, R18, 0x2, 0x1f ;  /* 0x0c401f0012137f89 */ /* 0x000ee200000e0000 */
[----:B------:R-:W-:-:S04]  /*18c0*/  FMNMX R12, R46, R15, !PT ;  /* 0x0000000f2e0c7209 */ /* 0x000fc80007800000 */
[----:B------:R-:W-:-:S04]  /*18d0*/  FMNMX R15, R47, R12, !PT ;  /* 0x0000000c2f0f7209 */ /* 0x000fc80007800000 */
[----:B------:R-:W-:-:S04]  /*18e0*/  FMNMX R12, R50, R15, !PT ;  /* 0x0000000f320c7209 */ /* 0x000fc80007800000 */
[----:B------:R-:W-:-:S04]  /*18f0*/  FMNMX R15, R51, R12, !PT ;  /* 0x0000000c330f7209 */ /* 0x000fc80007800000 */
[----:B------:R-:W-:-:S04]  /*1900*/  FMNMX R12, R54, R15, !PT ;  /* 0x0000000f360c7209 */ /* 0x000fc80007800000 */
[----:B------:R-:W-:Y:S02]  /*1910*/  FMNMX R12, R55, R12, !PT ;  /* 0x0000000c370c7209 */ /* 0x000fe40007800000 */
[----:B---3--:R-:W-:-:S03]  /*1920*/  FMNMX R19, R18, R19, !PT ;  /* 0x0000001312137209 */ /* 0x008fc60007800000 */
[----:B------:R-:W3:Y:S01]  /*1930*/  SHFL.BFLY PT, R15, R12, 0x1, 0x1f ;  /* 0x0c201f000c0f7f89 */ /* 0x000ee200000e0000 */
[----:B------:R-:W-:-:S04]  /*1940*/  FSETP.NEU.AND P1, PT, R19, -INF , PT ;  /* 0xff8000001300780b */ /* 0x000fc80003f2d000 */
[----:B------:R-:W-:-:S05]  /*1950*/  FSEL R56, R19, RZ, P1 ;  /* 0x000000ff13387208 */ /* 0x000fca0000800000 */
[----:B------:R-:W-:-:S04]  /*1960*/  FMUL R56, R56, UR6 ;  /* 0x0000000638387c20 */ /* 0x000fc80008400000 */
[--C-:B------:R-:W-:Y:S01]  /*1970*/  FFMA R17, R24, UR6, -R56.reuse ;  /* 0x0000000618117c23 */ /* 0x100fe20008000838 */
[--C-:B------:R-:W-:Y:S01]  /*1980*/  FFMA R25, R25, UR6, -R56.reuse ;  /* 0x0000000619197c23 */ /* 0x100fe20008000838 */
[--C-:B------:R-:W-:Y:S01]  /*1990*/  FFMA R22, R28, UR6, -R56.reuse ;  /* 0x000000061c167c23 */ /* 0x100fe20008000838 */
[--C-:B------:R-:W-:Y:S01]  /*19a0*/  FFMA R23, R32, UR6, -R56.reuse ;  /* 0x0000000620177c23 */ /* 0x100fe20008000838 */
[--C-:B------:R-:W-:Y:S01]  /*19b0*/  FFMA R20, R33, UR6, -R56.reuse ;  /* 0x0000000621147c23 */ /* 0x100fe20008000838 */
[----:B------:R-:W-:Y:S01]  /*19c0*/  FSETP.GEU.AND P2, PT, R17, -126, PT ;  /* 0xc2fc00001100780b */ /* 0x000fe20003f4e000 */
[--C-:B------:R-:W-:Y:S01]  /*19d0*/  FFMA R28, R37, UR6, -R56.reuse ;  /* 0x00000006251c7c23 */ /* 0x100fe20008000838 */
[----:B------:R-:W-:Y:S01]  /*19e0*/  FSETP.GEU.AND P1, PT, R25, -126, PT ;  /* 0xc2fc00001900780b */ /* 0x000fe20003f2e000 */
[--C-:B------:R-:W-:Y:S01]  /*19f0*/  FFMA R41, R41, UR6, -R56.reuse ;  /* 0x0000000629297c23 */ /* 0x100fe20008000838 */
[----:B---3--:R-:W-:Y:S01]  /*1a00*/  FMNMX R18, R12, R15, !PT ;  /* 0x0000000f0c127209 */ /* 0x008fe20007800000 */
[--C-:B------:R-:W-:Y:S01]  /*1a10*/  FFMA R15, R29, UR6, -R56.reuse ;  /* 0x000000061d0f7c23 */ /* 0x100fe20008000838 */
[----:B------:R-:W-:Y:S01]  /*1a20*/  FSETP.GEU.AND P3, PT, R22, -126, PT ;  /* 0xc2fc00001600780b */ /* 0x000fe20003f6e000 */
[--C-:B------:R-:W-:Y:S01]  /*1a30*/  FFMA R33, R44, UR6, -R56.reuse ;  /* 0x000000062c217c23 */ /* 0x100fe20008000838 */
[----:B------:R-:W-:Y:S01]  /*1a40*/  FSETP.GEU.AND P4, PT, R23, -126, PT ;  /* 0xc2fc00001700780b */ /* 0x000fe20003f8e000 */
[----:B------:R-:W3:Y:S01]  /*1a50*/  SHFL.BFLY PT, R21, R18, 0x2, 0x1f ;  /* 0x0c401f0012157f89 */ /* 0x000ee200000e0000 */
[----:B------:R-:W-:Y:S01]  /*1a60*/  FSETP.GEU.AND P6, PT, R20, -126, PT ;  /* 0xc2fc00001400780b */ /* 0x000fe20003fce000 */
[--C-:B------:R-:W-:Y:S01]  /*1a70*/  FFMA R45, R45, UR6, -R56.reuse ;  /* 0x000000062d2d7c23 */ /* 0x100fe20008000838 */
[----:B------:R-:W-:Y:S01]  /*1a80*/  FSETP.GEU.AND P5, PT, R15, -126, PT ;  /* 0xc2fc00000f00780b */ /* 0x000fe20003fae000 */
[----:B------:R-:W-:Y:S01]  /*1a90*/  @!P2 FMUL R17, R17, 0.5 ;  /* 0x3f0000001111a820 */ /* 0x000fe20000400000 */
[--C-:B------:R-:W-:Y:S01]  /*1aa0*/  FFMA R48, R48, UR6, -R56.reuse ;  /* 0x0000000630307c23 */ /* 0x100fe20008000838 */
[----:B------:R-:W-:Y:S01]  /*1ab0*/  @!P1 FMUL R25, R25, 0.5 ;  /* 0x3f00000019199820 */ /* 0x000fe20000400000 */
[--C-:B------:R-:W-:Y:S01]  /*1ac0*/  FFMA R49, R49, UR6, -R56.reuse ;  /* 0x0000000631317c23 */ /* 0x100fe20008000838 */
[--C-:B------:R-:W-:Y:S01]  /*1ad0*/  FFMA R52, R52, UR6, -R56.reuse ;  /* 0x0000000634347c23 */ /* 0x100fe20008000838 */
[----:B------:R-:W-:Y:S01]  /*1ae0*/  FFMA R53, R53, UR6, -R56 ;  /* 0x0000000635357c23 */ /* 0x000fe20008000838 */
[----:B------:R-:W4:Y:S01]  /*1af0*/  MUFU.EX2 R17, R17 ;  /* 0x0000001100117308 */ /* 0x000f220000000800 */
[----:B------:R-:W-:Y:S01]  /*1b00*/  @!P3 FMUL R22, R22, 0.5 ;  /* 0x3f0000001616b820 */ /* 0x000fe20000400000 */
[----:B------:R-:W-:-:S02]  /*1b10*/  @!P4 FMUL R23, R23, 0.5 ;  /* 0x3f0000001717c820 */ /* 0x000fc40000400000 */
[----:B------:R-:W-:Y:S02]  /*1b20*/  @!P6 FMUL R20, R20, 0.5 ;  /* 0x3f0000001414e820 */ /* 0x000fe40000400000 */
[----:B------:R-:W-:Y:S02]  /*1b30*/  @!P5 FMUL R15, R15, 0.5 ;  /* 0x3f0000000f0fd820 */ /* 0x000fe40000400000 */
[----:B------:R-:W5:Y:S01]  /*1b40*/  MUFU.EX2 R12, R25 ;  /* 0x00000019000c7308 */ /* 0x000f620000000800 */
[----:B---3--:R-:W-:Y:S01]  /*1b50*/  FMNMX R18, R18, R21, !PT ;  /* 0x0000001512127209 */ /* 0x008fe20007800000 */
[----:B------:R-:W-:-:S06]  /*1b60*/  FFMA R21, R36, UR6, -R56 ;  /* 0x0000000624157c23 */ /* 0x000fcc0008000838 */
[----:B------:R-:W3:Y:S01]  /*1b70*/  MUFU.EX2 R22, R22 ;  /* 0x0000001600167308 */ /* 0x000ee20000000800 */
[----:B----4-:R-:W-:Y:S01]  /*1b80*/  @!P2 FMUL R17, R17, R17 ;  /* 0x000000111111a220 */ /* 0x010fe20000400000 */
[----:B------:R-:W-:Y:S01]  /*1b90*/  FSETP.NEU.AND P2, PT, R18, -INF , PT ;  /* 0xff8000001200780b */ /* 0x000fe20003f4d000 */
[----:B------:R-:W-:-:S03]  /*1ba0*/  FFMA R36, R40, UR6, -R56 ;  /* 0x0000000628247c23 */ /* 0x000fc60008000838 */
[----:B------:R-:W-:Y:S02]  /*1bb0*/  FSEL R24, R18, RZ, P2 ;  /* 0x000000ff12187208 */ /* 0x000fe40001000000 */
[----:B------:R-:W4:Y:S01]  /*1bc0*/  MUFU.EX2 R23, R23 ;  /* 0x0000001700177308 */ /* 0x000f220000000800 */
[----:B-----5:R-:W-:Y:S01]  /*1bd0*/  @!P1 FMUL R12, R12, R12 ;  /* 0x0000000c0c0c9220 */ /* 0x020fe20000400000 */
[----:B------:R-:W-:Y:S01]  /*1be0*/  FSETP.GEU.AND P1, PT, R21, -126, PT ;  /* 0xc2fc00001500780b */ /* 0x000fe20003f2e000 */
[----:B------:R-:W-:Y:S01]  /*1bf0*/  FMUL R24, R24, UR6 ;  /* 0x0000000618187c20 */ /* 0x000fe20008400000 */
[----:B------:R-:W-:-:S03]  /*1c00*/  FSETP.GEU.AND P2, PT, R28, -126, PT ;  /* 0xc2fc00001c00780b */ /* 0x000fc60003f4e000 */
[--C-:B------:R-:W-:Y:S01]  /*1c10*/  FFMA R27, R27, UR6, -R24.reuse ;  /* 0x000000061b1b7c23 */ /* 0x100fe20008000818 */
[----:B------:R-:W5:Y:S01]  /*1c20*/  MUFU.EX2 R20, R20 ;  /* 0x0000001400147308 */ /* 0x000f620000000800 */
[----:B---3--:R-:W-:Y:S01]  /*1c30*/  @!P3 FMUL R22, R22, R22 ;  /* 0x000000161616b220 */ /* 0x008fe20000400000 */
[----:B------:R-:W-:Y:S01]  /*1c40*/  FSETP.GEU.AND P3, PT, R36, -126, PT ;  /* 0xc2fc00002400780b */ /* 0x000fe20003f6e000 */
[--C-:B------:R-:W-:Y:S01]  /*1c50*/  FFMA R26, R26, UR6, -R24.reuse ;  /* 0x000000061a1a7c23 */ /* 0x100fe20008000818 */
[--C-:B------:R-:W-:Y:S01]  /*1c60*/  FFMA R30, R30, UR6, -R24.reuse ;  /* 0x000000061e1e7c23 */ /* 0x100fe20008000818 */
[--C-:B------:R-:W-:Y:S01]  /*1c70*/  FFMA R34, R34, UR6, -R24.reuse ;  /* 0x0000000622227c23 */ /* 0x100fe20008000818 */
[--C-:B------:R-:W-:Y:S01]  /*1c80*/  FFMA R37, R31, UR6, -R24.reuse ;  /* 0x000000061f257c23 */ /* 0x100fe20008000818 */
[----:B------:R-:W-:Y:S01]  /*1c90*/  @!P1 FMUL R21, R21, 0.5 ;  /* 0x3f00000015159820 */ /* 0x000fe20000400000 */
[----:B------:R-:W3:Y:S01]  /*1ca0*/  MUFU.EX2 R15, R15 ;  /* 0x0000000f000f7308 */ /* 0x000ee20000000800 */
[----:B----4-:R-:W-:Y:S01]  /*1cb0*/  @!P4 FMUL R23, R23, R23 ;  /* 0x000000171717c220 */ /* 0x010fe20000400000 */
[----:B------:R-:W-:Y:S01]  /*1cc0*/  FSETP.GEU.AND P4, PT, R27, -126, PT ;  /* 0xc2fc00001b00780b */ /* 0x000fe20003f8e000 */
[----:B------:R-:W-:Y:S01]  /*1cd0*/  @!P2 FMUL R28, R28, 0.5 ;  /* 0x3f0000001c1ca820 */ /* 0x000fe20000400000 */
[--C-:B------:R-:W-:Y:S01]  /*1ce0*/  FFMA R40, R35, UR6, -R24.reuse ;  /* 0x0000000623287c23 */ /* 0x100fe20008000818 */
[--C-:B------:R-:W-:Y:S01]  /*1cf0*/  FFMA R38, R38, UR6, -R24.reuse ;  /* 0x0000000626267c23 */ /* 0x100fe20008000818 */
[--C-:B------:R-:W-:Y:S01]  /*1d00*/  FFMA R39, R39, UR6, -R24.reuse ;  /* 0x0000000627277c23 */ /* 0x100fe20008000818 */
[----:B------:R-:W-:Y:S01]  /*1d10*/  @!P3 FMUL R36, R36, 0.5 ;  /* 0x3f0000002424b820 */ /* 0x000fe20000400000 */
[----:B------:R-:W4:Y:S01]  /*1d20*/  MUFU.EX2 R21, R21 ;  /* 0x0000001500157308 */ /* 0x000f220000000800 */
[----:B-----5:R-:W-:Y:S01]  /*1d30*/  @!P6 FMUL R20, R20, R20 ;  /* 0x000000141414e220 */ /* 0x020fe20000400000 */
[----:B------:R-:W-:Y:S01]  /*1d40*/  FSETP.GEU.AND P6, PT, R41, -126, PT ;  /* 0xc2fc00002900780b */ /* 0x000fe20003fce000 */
[--C-:B------:R-:W-:Y:S01]  /*1d50*/  FFMA R42, R42, UR6, -R24.reuse ;  /* 0x000000062a2a7c23 */ /* 0x100fe20008000818 */
[--C-:B------:R-:W-:Y:S01]  /*1d60*/  FFMA R43, R43, UR6, -R24.reuse ;  /* 0x000000062b2b7c23 */ /* 0x100fe20008000818 */
[--C-:B------:R-:W-:Y:S01]  /*1d70*/  FFMA R46, R46, UR6, -R24.reuse ;  /* 0x000000062e2e7c23 */ /* 0x100fe20008000818 */
[----:B------:R-:W-:Y:S01]  /*1d80*/  P2R R25, PR, RZ, 0x40 ;  /* 0x00000040ff197803 */ /* 0x000fe20000000000 */
[----:B------:R-:W-:Y:S01]  /*1d90*/  @!P4 FMUL R27, R27, 0.5 ;  /* 0x3f0000001b1bc820 */ /* 0x000fe20000400000 */
        /* <DEDUP_REMOVED lines=9> */
[----:B------:R-:W1:Y:S01]  /*1e30*/  SYNCS.PHASECHK.TRANS64.TRYWAIT P6, [R2+URZ+0x2808], R11 ;  /* 0x0028080b020075a7 */ /* 0x000e6200080c017f */
[----:B----4-:R-:W-:Y:S01]  /*1e40*/  @!P1 FMUL R21, R21, R21 ;  /* 0x0000001515159220 */ /* 0x010fe20000400000 */
[----:B------:R-:W-:Y:S01]  /*1e50*/  FSETP.GEU.AND P1, PT, R33, -126, PT ;  /* 0xc2fc00002100780b */ /* 0x000fe20003f2e000 */
[----:B------:R-:W-:-:S03]  /*1e60*/  FFMA R55, R55, UR6, -R24 ;  /* 0x0000000637377c23 */ /* 0x000fc60008000818 */
[----:B------:R-:W-:Y:S01]  /*1e70*/  @!P5 FMUL R26, R26, 0.5 ;  /* 0x3f0000001a1ad820 */ /* 0x000fe20000400000 */
[----:B------:R-:W4:Y:S01]  /*1e80*/  MUFU.EX2 R36, R36 ;  /* 0x0000002400247308 */ /* 0x000f220000000800 */
[----:B-----5:R-:W-:Y:S01]  /*1e90*/  @!P2 FMUL R28, R28, R28 ;  /* 0x0000001c1c1ca220 */ /* 0x020fe20000400000 */
[----:B------:R-:W-:-:S06]  /*1ea0*/  FSETP.GEU.AND P2, PT, R30, -126, PT ;  /* 0xc2fc00001e00780b */ /* 0x000fcc0003f4e000 */
[----:B------:R-:W5:Y:S01]  /*1eb0*/  MUFU.EX2 R32, R26 ;  /* 0x0000001a00207308 */ /* 0x000f620000000800 */
[----:B---3--:R-:W-:Y:S01]  /*1ec0*/  @!P4 FMUL R29, R29, R29 ;  /* 0x0000001d1d1dc220 */ /* 0x008fe20000400000 */
[----:B------:R-:W-:Y:S01]  /*1ed0*/  FSETP.GEU.AND P4, PT, R34, -126, PT ;  /* 0xc2fc00002200780b */ /* 0x000fe20003f8e000 */
[----:B------:R-:W-:-:S04]  /*1ee0*/  @!P1 FMUL R33, R33, 0.5 ;  /* 0x3f00000021219820 */ /* 0x000fc80000400000 */
[----:B------:R-:W-:Y:S01]  /*1ef0*/  @!P2 FMUL R30, R30, 0.5 ;  /* 0x3f0000001e1ea820 */ /* 0x000fe20000400000 */
[----:B------:R3:W1:Y:S01]  /*1f00*/  MUFU.EX2 R31, R41 ;  /* 0x00000029001f7308 */ /* 0x0006620000000800 */
[----:B----4-:R-:W-:Y:S01]  /*1f10*/  @!P3 FMUL R36, R36, R36 ;  /* 0x000000242424b220 */ /* 0x010fe20000400000 */
[----:B------:R-:W-:-:S05]  /*1f20*/  FSETP.GEU.AND P3, PT, R37, -126, PT ;  /* 0xc2fc00002500780b */ /* 0x000fca0003f6e000 */
[----:B------:R-:W-:Y:S01]  /*1f30*/  @!P4 FMUL R34, R34, 0.5 ;  /* 0x3f0000002222c820 */ /* 0x000fe20000400000 */
[----:B------:R-:W4:Y:S01]  /*1f40*/  MUFU.EX2 R33, R33 ;  /* 0x0000002100217308 */ /* 0x000f220000000800 */
[----:B-----5:R-:W-:Y:S01]  /*1f50*/  @!P5 FMUL R32, R32, R32 ;  /* 0x000000202020d220 */ /* 0x020fe20000400000 */
[----:B------:R-:W-:-:S05]  /*1f60*/  FSETP.GEU.AND P5, PT, R40, -126, PT ;  /* 0xc2fc00002800780b */ /* 0x000fca0003fae000 */
[----:B------:R-:W-:Y:S01]  /*1f70*/  @!P3 FMUL R37, R37, 0.5 ;  /* 0x3f0000002525b820 */ /* 0x000fe20000400000 */
[----:B------:R-:W1:Y:S08]  /*1f80*/  MUFU.EX2 R30, R30 ;  /* 0x0000001e001e7308 */ /* 0x000e700000000800 */
[----:B------:R3:W2:Y:S08]  /*1f90*/  MUFU.EX2 R35, R37 ;  /* 0x0000002500237308 */ /* 0x0006b00000000800 */
[----:B------:R-:W2:Y:S01]  /*1fa0*/  MUFU.EX2 R34, R34 ;  /* 0x0000002200227308 */ /* 0x000ea20000000800 */
[----:B-1-34-:R-:W-:Y:S05]  /*1fb0*/  @!P6 BRA `(.L_x_23) ;  /* 0x000000500080e947 */ /* 0x01afea0003800000 */
.L_x_77:
[----:B------:R-:W-:Y:S01]  /*1fc0*/  @!P2 FMUL R30, R30, R30 ;  /* 0x0000001e1e1ea220 */ /* 0x000fe20000400000 */
[----:B--2---:R-:W-:Y:S01]  /*1fd0*/  @!P3 FMUL R35, R35, R35 ;  /* 0x000000232323b220 */ /* 0x004fe20000400000 */
[----:B------:R-:W-:Y:S01]  /*1fe0*/  ISETP.NE.AND P6, PT, R25, RZ, PT ;  /* 0x000000ff1900720c */ /* 0x000fe20003fc5270 */
[----:B------:R-:W-:Y:S01]  /*1ff0*/  UIADD3 UR6, UR14, 0x80, URZ ;  /* 0x000000800e067890 */ /* 0x000fe2000fffe03f */
[----:B------:R-:W-:Y:S01]  /*2000*/  F2FP.BF16.F32.PACK_AB R24, R12, R17 ;  /* 0x000000110c18723e */ /* 0x000fe200000010ff */
[----:B------:R-:W-:Y:S01]  /*2010*/  UMOV UR7, 0xc0000010 ;  /* 0xc000001000077882 */ /* 0x000fe20000000000 */
[----:B------:R-:W-:Y:S01]  /*2020*/  F2FP.BF16.F32.PACK_AB R26, R15, R22 ;  /* 0x000000160f1a723e */ /* 0x000fe200000010ff */
[----:B------:R-:W-:Y:S01]  /*2030*/  @!P5 FMUL R40, R40, 0.5 ;  /* 0x3f0000002828d820 */ /* 0x000fe20000400000 */
[----:B------:R-:W-:Y:S01]  /*2040*/  F2FP.BF16.F32.PACK_AB R25, R29, R32 ;  /* 0x000000201d19723e */ /* 0x000fe200000010ff */
[----:B------:R-:W-:Y:S01]  /*2050*/  @!P4 FMUL R34, R34, R34 ;  /* 0x000000222222c220 */ /* 0x000fe20000400000 */
[----:B------:R-:W-:Y:S01]  /*2060*/  F2FP.BF16.F32.PACK_AB R27, R35, R30 ;  /* 0x0000001e231b723e */ /* 0x000fe200000010ff */
[----:B------:R-:W2:Y:S01]  /*2070*/  MUFU.EX2 R37, R40 ;  /* 0x0000002800257308 */ /* 0x000ea20000000800 */
[----:B------:R-:W-:Y:S01]  /*2080*/  FSETP.GEU.AND P2, PT, R38, -126, PT ;  /* 0xc2fc00002600780b */ /* 0x000fe20003f4e000 */
[----:B------:R-:W-:Y:S01]  /*2090*/  @!P1 FMUL R33, R33, R33 ;  /* 0x0000002121219220 */ /* 0x000fe20000400000 */
[----:B------:R-:W-:Y:S01]  /*20a0*/  WARPGROUP.ARRIVE ;  /* 0x00000000000079c5 */ /* 0x000fe20000000000 */
[----:B------:R-:W-:Y:S01]  /*20b0*/  FSETP.GEU.AND P3, PT, R39, -126, PT ;  /* 0xc2fc00002700780b */ /* 0x000fe20003f6e000 */
[----:B------:R-:W-:Y:S01]  /*20c0*/  @!P6 FMUL R31, R31, R31 ;  /* 0x0000001f1f1fe220 */ /* 0x000fe20000400000 */
[----:B------:R-:W-:Y:S01]  /*20d0*/  FSETP.GEU.AND P6, PT, R45, -126, PT ;  /* 0xc2fc00002d00780b */ /* 0x000fe20003fce000 */
[----:B------:R-:W-:Y:S01]  /*20e0*/  FADD R17, R17, R36 ;  /* 0x0000002411117221 */ /* 0x000fe20000000000 */
[----:B------:R-:W-:Y:S01]  /*20f0*/  FSETP.GEU.AND P4, PT, R42, -126, PT ;  /* 0xc2fc00002a00780b */ /* 0x000fe20003f8e000 */
[----:B------:R-:W-:Y:S01]  /*2100*/  HGMMA.64x16x16.F32.BF16 R56, R24, gdesc[UR4].tnspB, RZ, !UPT, gsb0 ;  /* 0x4020000418387df0 */ /* 0x000fe2000c0018ff */
[----:B------:R-:W-:Y:S01]  /*2110*/  UIADD3 UR6, UR14, 0xa0, URZ ;  /* 0x000000a00e067890 */ /* 0x000fe2000fffe03f */
[----:B------:R-:W-:Y:S01]  /*2120*/  FSETP.GEU.AND P1, PT, R48, -126, PT ;  /* 0xc2fc00003000780b */ /* 0x000fe20003f2e000 */
[----:B------:R-:W-:Y:S01]  /*2130*/  UMOV UR7, 0xc0000010 ;  /* 0xc000001000077882 */ /* 0x000fe20000000000 */
[----:B------:R-:W-:Y:S01]  /*2140*/  FADD R22, R22, R33 ;  /* 0x0000002116167221 */ /* 0x000fe20000000000 */
[----:B------:R-:W-:Y:S01]  /*2150*/  @!P2 FMUL R38, R38, 0.5 ;  /* 0x3f0000002626a820 */ /* 0x000fe20000400000 */
[----:B------:R-:W-:Y:S01]  /*2160*/  FADD R12, R12, R31 ;  /* 0x0000001f0c0c7221 */ /* 0x000fe20000000000 */
[----:B------:R-:W-:Y:S01]  /*2170*/  ULDC UR20, c[0x0][0x604] ;  /* 0x0001810000147ab9 */ /* 0x000fe20000000800 */
[----:B------:R-:W-:Y:S01]  /*2180*/  @!P3 FMUL R39, R39, 0.5 ;  /* 0x3f0000002727b820 */ /* 0x000fe20000400000 */
[----:B--2---:R-:W-:Y:S01]  /*2190*/  @!P5 FMUL R37, R37, R37 ;  /* 0x000000252525d220 */ /* 0x004fe20000400000 */
[----:B------:R-:W-:Y:S01]  /*21a0*/  @!P6 FMUL R45, R45, 0.5 ;  /* 0x3f0000002d2de820 */ /* 0x000fe20000400000 */
[----:B------:R-:W2:Y:S01]  /*21b0*/  MUFU.EX2 R38, R38 ;  /* 0x0000002600267308 */ /* 0x000ea20000000800 */
[----:B------:R-:W-:Y:S01]  /*21c0*/  FSETP.GEU.AND P5, PT, R43, -126, PT ;  /* 0xc2fc00002b00780b */ /* 0x000fe20003fae000 */
[----:B------:R-:W-:Y:S01]  /*21d0*/  @!P4 FMUL R42, R42, 0.5 ;  /* 0x3f0000002a2ac820 */ /* 0x000fe20000400000 */
[----:B------:R-:W-:Y:S01]  /*21e0*/  ULDC UR17, c[0x0][0x28c] ;  /* 0x0000a30000117ab9 */ /* 0x000fe20000000800 */
[----:B------:R-:W-:Y:S01]  /*21f0*/  @!P1 FMUL R48, R48, 0.5 ;  /* 0x3f00000030309820 */ /* 0x000fe20000400000 */
[----:B------:R-:W-:Y:S01]  /*2200*/  VIADD R10, R10, 0x40 ;  /* 0x000000400a0a7836 */ /* 0x000fe20000000000 */
[----:B------:R-:W-:-:S02]  /*2210*/  LEA.HI.SX32 R14, R14, 0xffffffff, 0x1a ;  /* 0xffffffff0e0e7811 */ /* 0x000fc400078fd2ff */
[----:B------:R-:W3:Y:S06]  /*2220*/  MUFU.EX2 R39, R39 ;  /* 0x0000002700277308 */ /* 0x000eec0000000800 */
[----:B------:R-:W-:Y:S02]  /*2230*/  @!P5 FMUL R43, R43, 0.5 ;  /* 0x3f0000002b2bd820 */ /* 0x000fe40000400000 */
[----:B------:R-:W4:Y:S01]  /*2240*/  MUFU.EX2 R40, R45 ;  /* 0x0000002d00287308 */ /* 0x000f220000000800 */
[----:B--2---:R-:W-:Y:S01]  /*2250*/  @!P2 FMUL R38, R38, R38 ;  /* 0x000000262626a220 */ /* 0x004fe20000400000 */
[----:B------:R-:W-:-:S06]  /*2260*/  FSETP.GEU.AND P2, PT, R46, -126, PT ;  /* 0xc2fc00002e00780b */ /* 0x000fcc0003f4e000 */
[----:B-1----:R-:W1:Y:S01]  /*2270*/  MUFU.EX2 R11, R42 ;  /* 0x0000002a000b7308 */ /* 0x002e620000000800 */
[----:B---3--:R-:W-:Y:S01]  /*2280*/  @!P3 FMUL R39, R39, R39 ;  /* 0x000000272727b220 */ /* 0x008fe20000400000 */
[----:B------:R-:W-:Y:S01]  /*2290*/  FSETP.GEU.AND P3, PT, R47, -126, PT ;  /* 0xc2fc00002f00780b */ /* 0x000fe20003f6e000 */
[----:B------:R-:W-:Y:S02]  /*22a0*/  WARPGROUP.DEPBAR.LE gsb0, 0x0 ;  /* 0x00008000000079c5 */ /* 0x000fe40000010000 */
[----:B------:R-:W-:Y:S02]  /*22b0*/  F2FP.BF16.F32.PACK_AB R24, R20, R23 ;  /* 0x000000171418723e */ /* 0x000fe400000010ff */
[----:B------:R-:W-:Y:S01]  /*22c0*/  @!P2 FMUL R46, R46, 0.5 ;  /* 0x3f0000002e2ea820 */ /* 0x000fe20000400000 */
[----:B------:R-:W-:Y:S01]  /*22d0*/  F2FP.BF16.F32.PACK_AB R26, R28, R21 ;  /* 0x000000151c1a723e */ /* 0x000fe200000010ff */
[----:B----4-:R-:W-:Y:S01]  /*22e0*/  @!P6 FMUL R40, R40, R40 ;  /* 0x000000282828e220 */ /* 0x010fe20000400000 */
[----:B------:R-:W-:Y:S01]  /*22f0*/  F2FP.BF16.F32.PACK_AB R25, R37, R34 ;  /* 0x000000222519723e */ /* 0x000fe200000010ff */
[----:B------:R-:W2:Y:S01]  /*2300*/  MUFU.EX2 R44, R43 ;  /* 0x0000002b002c7308 */ /* 0x000ea20000000800 */
[----:B------:R-:W-:-:S03]  /*2310*/  F2FP.BF16.F32.PACK_AB R27, R39, R38 ;  /* 0x00000026271b723e */ /* 0x000fc600000010ff */
[----:B------:R-:W-:Y:S01]  /*2320*/  @!P3 FMUL R47, R47, 0.5 ;  /* 0x3f0000002f2fb820 */ /* 0x000fe20000400000 */
[----:B------:R-:W-:Y:S01]  /*2330*/  FSETP.GEU.AND P6, PT, R49, -126, PT ;  /* 0xc2fc00003100780b */ /* 0x000fe20003fce000 */
[----:B-1----:R-:W-:Y:S01]  /*2340*/  @!P4 FMUL R11, R11, R11 ;  /* 0x0000000b0b0bc220 */ /* 0x002fe20000400000 */
[----:B------:R-:W-:Y:S01]  /*2350*/  WARPGROUP.ARRIVE ;  /* 0x00000000000079c5 */ /* 0x000fe20000000000 */
[----:B------:R-:W-:Y:S01]  /*2360*/  FSETP.GEU.AND P4, PT, R53, -126, PT ;  /* 0xc2fc00003500780b */ /* 0x000fe20003f8e000 */
[----:B------:R-:W-:Y:S01]  /*2370*/  FADD R15, R15, R40 ;  /* 0x000000280f0f7221 */ /* 0x000fe20000000000 */
[----:B------:R-:W1:Y:S01]  /*2380*/  MUFU.EX2 R41, R46 ;  /* 0x0000002e00297308 */ /* 0x000e620000000800 */
[----:B------:R-:W-:Y:S02]  /*2390*/  FADD R32, R32, R11 ;  /* 0x0000000b20207221 */ /* 0x000fe40000000000 */
[----:B------:R-:W-:Y:S01]  /*23a0*/  HGMMA.64x16x16.F32.BF16 R56, R24, gdesc[UR4].tnspB, R56, gsb0 ;  /* 0x4020000418387df0 */ /* 0x000fe20008001838 */
[----:B------:R-:W-:Y:S01]  /*23b0*/  UIADD3 UR6, UR14, 0xc0, URZ ;  /* 0x000000c00e067890 */ /* 0x000fe2000fffe03f */
[----:B------:R-:W-:-:S03]  /*23c0*/  UMOV UR7, 0xc0000010 ;  /* 0xc000001000077882 */ /* 0x000fc60000000000 */
[----:B------:R-:W3:Y:S01]  /*23d0*/  MUFU.EX2 R42, R47 ;  /* 0x0000002f002a7308 */ /* 0x000ee20000000800 */
[----:B------:R-:W-:Y:S01]  /*23e0*/  @!P6 FMUL R49, R49, 0.5 ;  /* 0x3f0000003131e820 */ /* 0x000fe20000400000 */
[----:B--2---:R-:W-:Y:S01]  /*23f0*/  @!P5 FMUL R44, R44, R44 ;  /* 0x0000002c2c2cd220 */ /* 0x004fe20000400000 */
[----:B------:R-:W-:Y:S01]  /*2400*/  FSETP.GEU.AND P5, PT, R50, -126, PT ;  /* 0xc2fc00003200780b */ /* 0x000fe20003fae000 */
[----:B------:R-:W-:Y:S02]  /*2410*/  @!P4 FMUL R53, R53, 0.5 ;  /* 0x3f0000003535c820 */ /* 0x000fe40000400000 */
[----:B------:R-:W-:Y:S02]  /*2420*/  FADD R29, R29, R44 ;  /* 0x0000002c1d1d7221 */ /* 0x000fe40000000000 */
[----:B------:R-:W2:Y:S01]  /*2430*/  MUFU.EX2 R48, R48 ;  /* 0x0000003000307308 */ /* 0x000ea20000000800 */
[----:B-1----:R-:W-:Y:S01]  /*2440*/  @!P2 FMUL R41, R41, R41 ;  /* 0x000000292929a220 */ /* 0x002fe20000400000 */
[----:B------:R-:W-:-:S03]  /*2450*/  FSETP.GEU.AND P2, PT, R51, -126, PT ;  /* 0xc2fc00003300780b */ /* 0x000fc60003f4e000 */
[----:B------:R-:W-:-:S03]  /*2460*/  FADD R30, R30, R41 ;  /* 0x000000291e1e7221 */ /* 0x000fc60000000000 */
[----:B------:R-:W1:Y:S01]  /*2470*/  MUFU.EX2 R49, R49 ;  /* 0x0000003100317308 */ /* 0x000e620000000800 */
[----:B---3--:R-:W-:Y:S01]  /*2480*/  @!P3 FMUL R42, R42, R42 ;  /* 0x0000002a2a2ab220 */ /* 0x008fe20000400000 */
[----:B------:R-:W-:Y:S01]  /*2490*/  FSETP.GEU.AND P3, PT, R54, -126, PT ;  /* 0xc2fc00003600780b */ /* 0x000fe20003f6e000 */
[----:B------:R-:W-:Y:S02]  /*24a0*/  @!P5 FMUL R50, R50, 0.5 ;  /* 0x3f0000003232d820 */ /* 0x000fe40000400000 */
[----:B------:R-:W-:Y:S02]  /*24b0*/  FADD R35, R35, R42 ;  /* 0x0000002a23237221 */ /* 0x000fe40000000000 */
[----:B------:R-:W-:Y:S01]  /*24c0*/  @!P2 FMUL R51, R51, 0.5 ;  /* 0x3f0000003333a820 */ /* 0x000fe20000400000 */
[----:B------:R-:W3:Y:S01]  /*24d0*/  MUFU.EX2 R53, R53 ;  /* 0x0000003500357308 */ /* 0x000ee20000000800 */
[----:B--2---:R-:W-:Y:S01]  /*24e0*/  @!P1 FMUL R48, R48, R48 ;  /* 0x0000003030309220 */ /* 0x004fe20000400000 */
[----:B------:R-:W-:-:S05]  /*24f0*/  FSETP.GEU.AND P1, PT, R52, -126, PT ;  /* 0xc2fc00003400780b */ /* 0x000fca0003f2e000 */
[----:B------:R-:W-:Y:S01]  /*2500*/  @!P3 FMUL R54, R54, 0.5 ;  /* 0x3f0000003636b820 */ /* 0x000fe20000400000 */
[----:B------:R-:W2:Y:S01]  /*2510*/  MUFU.EX2 R43, R50 ;  /* 0x00000032002b7308 */ /* 0x000ea20000000800 */
[----:B-1----:R-:W-:Y:S01]  /*2520*/  @!P6 FMUL R49, R49, R49 ;  /* 0x000000313131e220 */ /* 0x002fe20000400000 */
[----:B------:R-:W-:Y:S01]  /*2530*/  FSETP.GEU.AND P6, PT, R55, -126, PT ;  /* 0xc2fc00003700780b */ /* 0x000fe20003fce000 */
[----:B------:R-:W-:Y:S02]  /*2540*/  WARPGROUP.DEPBAR.LE gsb0, 0x0 ;  /* 0x00008000000079c5 */ /* 0x000fe40000010000 */
[----:B------:R-:W-:Y:S02]  /*2550*/  F2FP.BF16.F32.PACK_AB R24, R31, R36 ;  /* 0x000000241f18723e */ /* 0x000fe400000010ff */
[----:B------:R-:W-:Y:S01]  /*2560*/  @!P1 FMUL R52, R52, 0.5 ;  /* 0x3f00000034349820 */ /* 0x000fe20000400000 */
[----:B------:R-:W-:Y:S01]  /*2570*/  F2FP.BF16.F32.PACK_AB R26, R40, R33 ;  /* 0x00000021281a723e */ /* 0x000fe200000010ff */
[----:B------:R-:W1:Y:S01]  /*2580*/  MUFU.EX2 R46, R51 ;  /* 0x00000033002e7308 */ /* 0x000e620000000800 */
[----:B------:R-:W-:Y:S01]  /*2590*/  F2FP.BF16.F32.PACK_AB R25, R44, R11 ;  /* 0x0000000b2c19723e */ /* 0x000fe200000010ff */
[----:B---3--:R-:W-:Y:S01]  /*25a0*/  @!P4 FMUL R53, R53, R53 ;  /* 0x000000353535c220 */ /* 0x008fe20000400000 */
[----:B------:R-:W-:Y:S01]  /*25b0*/  F2FP.BF16.F32.PACK_AB R27, R42, R41 ;  /* 0x000000292a1b723e */ /* 0x000fe200000010ff */
[----:B------:R-:W-:-:S02]  /*25c0*/  FADD R36, R23, R48 ;  /* 0x0000003017247221 */ /* 0x000fc40000000000 */
[----:B------:R-:W-:Y:S01]  /*25d0*/  @!P6 FMUL R55, R55, 0.5 ;  /* 0x3f0000003737e820 */ /* 0x000fe20000400000 */
[----:B------:R-:W-:Y:S01]  /*25e0*/  FADD R28, R28, R53 ;  /* 0x000000351c1c7221 */ /* 0x000fe20000000000 */
[----:B------:R-:W-:Y:S01]  /*25f0*/  WARPGROUP.ARRIVE ;  /* 0x00000000000079c5 */ /* 0x000fe20000000000 */
[----:B------:R-:W3:Y:S01]  /*2600*/  MUFU.EX2 R52, R52 ;  /* 0x0000003400347308 */ /* 0x000ee20000000800 */
[----:B--2---:R-:W-:Y:S01]  /*2610*/  @!P5 FMUL R43, R43, R43 ;  /* 0x0000002b2b2bd220 */ /* 0x004fe20000400000 */
[----:B------:R-:W-:Y:S02]  /*2620*/  VIADD R11, R2, 0x2820 ;  /* 0x00002820020b7836 */ /* 0x000fe40000000000 */
[----:B------:R-:W-:Y:S01]  /*2630*/  FADD R17, R17, R36 ;  /* 0x0000002411117221 */ /* 0x000fe20000000000 */
[----:B------:R-:W-:Y:S01]  /*2640*/  FADD R15, R15, R28 ;  /* 0x0000001c0f0f7221 */ /* 0x000fe20000000000 */
[----:B------:R-:W-:Y:S01]  /*2650*/  HGMMA.64x16x16.F32.BF16 R56, R24, gdesc[UR4].tnspB, R56, gsb0 ;  /* 0x4020000418387df0 */ /* 0x000fe20008001838 */
[----:B------:R-:W-:Y:S01]  /*2660*/  UIADD3 UR6, UR14, 0xe0, URZ ;  /* 0x000000e00e067890 */ /* 0x000fe2000fffe03f */
[----:B------:R-:W2:Y:S01]  /*2670*/  MUFU.EX2 R45, R54 ;  /* 0x00000036002d7308 */ /* 0x000ea20000000800 */
[----:B-1----:R-:W-:Y:S01]  /*2680*/  @!P2 FMUL R46, R46, R46 ;  /* 0x0000002e2e2ea220 */ /* 0x002fe20000400000 */
[----:B------:R-:W-:-:S06]  /*2690*/  UMOV UR7, 0xc0000010 ;  /* 0xc000001000077882 */ /* 0x000fcc0000000000 */
[----:B------:R-:W1:Y:S01]  /*26a0*/  MUFU.EX2 R64, R55 ;  /* 0x0000003700407308 */ /* 0x000e620000000800 */
[----:B---3--:R-:W-:Y:S01]  /*26b0*/  @!P1 FMUL R52, R52, R52 ;  /* 0x0000003434349220 */ /* 0x008fe20000400000 */
[----:B------:R-:W-:-:S03]  /*26c0*/  ISETP.GE.AND P1, PT, R13, 0x81, PT ;  /* 0x000000810d00780c */ /* 0x000fc60003f26270 */
[----:B------:R-:W-:Y:S01]  /*26d0*/  FADD R21, R21, R52 ;  /* 0x0000003415157221 */ /* 0x000fe20000000000 */
[----:B--2---:R-:W-:-:S03]  /*26e0*/  @!P3 FMUL R45, R45, R45 ;  /* 0x0000002d2d2db220 */ /* 0x004fc60000400000 */
[----:B------:R-:W-:-:S04]  /*26f0*/  FADD R22, R22, R21 ;  /* 0x0000001516167221 */ /* 0x000fc80000000000 */
[----:B------:R-:W-:Y:S01]  /*2700*/  FADD R17, R17, R22 ;  /* 0x0000001611117221 */ /* 0x000fe20000000000 */
[----:B-1----:R-:W-:Y:S01]  /*2710*/  @!P6 FMUL R64, R64, R64 ;  /* 0x000000404040e220 */ /* 0x002fe20000400000 */
[----:B------:R-:W-:Y:S02]  /*2720*/  WARPGROUP.DEPBAR.LE gsb0, 0x0 ;  /* 0x00008000000079c5 */ /* 0x000fe40000010000 */
[----:B------:R-:W-:Y:S01]  /*2730*/  F2FP.BF16.F32.PACK_AB R24, R49, R48 ;  /* 0x000000303118723e */ /* 0x000fe200000010ff */
[----:B------:R-:W-:Y:S01]  /*2740*/  FADD R49, R20, R49 ;  /* 0x0000003114317221 */ /* 0x000fe20000000000 */
[----:B------:R-:W-:Y:S02]  /*2750*/  F2FP.BF16.F32.PACK_AB R26, R53, R52 ;  /* 0x00000034351a723e */ /* 0x000fe400000010ff */
[----:B------:R-:W-:Y:S01]  /*2760*/  F2FP.BF16.F32.PACK_AB R25, R46, R43 ;  /* 0x0000002b2e19723e */ /* 0x000fe200000010ff */
[----:B------:R-:W-:Y:S01]  /*2770*/  FADD R43, R34, R43 ;  /* 0x0000002b222b7221 */ /* 0x000fe20000000000 */
[----:B------:R-:W-:Y:S01]  /*2780*/  F2FP.BF16.F32.PACK_AB R27, R64, R45 ;  /* 0x0000002d401b723e */ /* 0x000fe200000010ff */
[----:B------:R-:W-:Y:S01]  /*2790*/  FADD R45, R38, R45 ;  /* 0x0000002d262d7221 */ /* 0x000fe20000000000 */
[----:B------:R-:W-:Y:S01]  /*27a0*/  FADD R46, R37, R46 ;  /* 0x0000002e252e7221 */ /* 0x000fe20000000000 */
[----:B------:R-:W-:Y:S01]  /*27b0*/  FADD R64, R39, R64 ;  /* 0x0000004027407221 */ /* 0x000fe20000000000 */
[----:B------:R-:W-:Y:S01]  /*27c0*/  WARPGROUP.ARRIVE ;  /* 0x00000000000079c5 */ /* 0x000fe20000000000 */
[----:B------:R-:W-:Y:S01]  /*27d0*/  FADD R12, R12, R49 ;  /* 0x000000310c0c7221 */ /* 0x000fe20000000000 */
[----:B------:R-:W-:Y:S01]  /*27e0*/  FADD R32, R32, R43 ;  /* 0x0000002b20207221 */ /* 0x000fe20000000000 */
[----:B------:R-:W-:Y:S01]  /*27f0*/  FADD R45, R30, R45 ;  /* 0x0000002d1e2d7221 */ /* 0x000fe20000000000 */
[----:B------:R-:W-:Y:S01]  /*2800*/  FADD R29, R29, R46 ;  /* 0x0000002e1d1d7221 */ /* 0x000fe20000000000 */
[----:B------:R-:W-:Y:S01]  /*2810*/  FADD R64, R35, R64 ;  /* 0x0000004023407221 */ /* 0x000fe20000000000 */
[----:B------:R-:W-:Y:S01]  /*2820*/  HGMMA.64x16x16.F32.BF16 R56, R24, gdesc[UR4].tnspB, R56, gsb0 ;  /* 0x4020000418387df0 */ /* 0x000fe20008001838 */
[----:B------:R-:W-:Y:S01]  /*2830*/  PRMT R20, RZ, 0x654, R11 ;  /* 0x00000654ff147816 */ /* 0x000fe2000000000b */
[----:B------:R-:W-:Y:S01]  /*2840*/  FADD R12, R12, R15 ;  /* 0x0000000f0c0c7221 */ /* 0x000fe20000000000 */
[----:B------:R-:W-:Y:S01]  /*2850*/  FADD R32, R32, R45 ;  /* 0x0000002d20207221 */ /* 0x000fe20000000000 */
[----:B------:R-:W-:Y:S01]  /*2860*/  FADD R29, R29, R64 ;  /* 0x000000401d1d7221 */ /* 0x000fe20000000000 */
[----:B------:R-:W-:-:S02]  /*2870*/  IMAD.MOV.U32 R15, RZ, RZ, 0x2 ;  /* 0x00000002ff0f7424 */ /* 0x000fc400078e00ff */
[----:B------:R-:W-:Y:S01]  /*2880*/  FADD R13, R17, R12 ;  /* 0x0000000c110d7221 */ /* 0x000fe20000000000 */
[----:B------:R-:W-:Y:S01]  /*2890*/  FADD R12, R32, R29 ;  /* 0x0000001d200c7221 */ /* 0x000fe20000000000 */
[----:B------:R-:W-:Y:S02]  /*28a0*/  WARPGROUP.DEPBAR.LE gsb0, 0x0 ;  /* 0x00008000000079c5 */ /* 0x000fe40000010000 */
[----:B------:R1:W-:Y:S01]  /*28b0*/  SYNCS.ARRIVE.TRANS64.RED.A1T0 RZ, [R20+URZ], RZ ;  /* 0x000000ff14ff79a7 */ /* 0x0003e2000810043f */
[----:B------:R-:W-:Y:S05]  /*28c0*/  @!P1 BRA `(.L_x_24) ;  /* 0x00000018009c9947 */ /* 0x000fea0003800000 */
[----:B------:R-:W-:Y:S01]  /*28d0*/  IMAD.MOV.U32 R21, RZ, RZ, R19 ;  /* 0x000000ffff157224 */ /* 0x000fe200078e0013 */
[----:B------:R-:W-:Y:S01]  /*28e0*/  MOV R15, 0x2 ;  /* 0x00000002000f7802 */ /* 0x000fe20000000f00 */
[----:B------:R-:W-:Y:S01]  /*28f0*/  IMAD.MOV.U32 R17, RZ, RZ, R18 ;  /* 0x000000ffff117224 */ /* 0x000fe200078e0012 */
[----:B------:R-:W-:Y:S01]  /*2900*/  ULDC.64 UR18, c[0x0][0x198] ;  /* 0x0000660000127ab9 */ /* 0x000fe20000000a00 */
[----:B------:R-:W-:Y:S01]  /*2910*/  IMAD.MOV.U32 R6, RZ, RZ, 0x1 ;  /* 0x00000001ff067424 */ /* 0x000fe200078e00ff */
[----:B------:R-:W-:Y:S01]  /*2920*/  ULDC UR15, c[0x0][0x604] ;  /* 0x00018100000f7ab9 */ /* 0x000fe20000000800 */
[----:B------:R-:W-:-:S07]  /*2930*/  IMAD.MOV.U32 R3, RZ, RZ, RZ ;  /* 0x000000ffff037224 */ /* 0x000fce00078e00ff */
.L_x_36:
[----:B------:R-:W-:Y:S01]  /*2940*/  IMAD R19, R15, 0x8, R2 ;  /* 0x000000080f137824 */ /* 0x000fe200078e0202 */
[----:B------:R-:W-:-:S07]  /*2950*/  SHF.L.U32 R18, R3, 0x1f, RZ ;  /* 0x0000001f03127819 */ /* 0x000fce00000006ff */
[----:B------:R-:W-:Y:S05]  /*2960*/  YIELD ;  /* 0x0000000000007946 */ /* 0x000fea0003800000 */
[----:B------:R-:W2:Y:S01]  /*2970*/  SYNCS.PHASECHK.TRANS64.TRYWAIT P2, [R19+URZ+0x2800], R18 ;  /* 0x00280012130075a7 */ /* 0x000ea2000804017f */
[C---:B------:R-:W-:Y:S01]  /*2980*/  ISETP.GT.AND P1, PT, R14.reuse, 0x2, PT ;  /* 0x000000020e00780c */ /* 0x040fe20003f24270 */
[----:B------:R-:W-:Y:S01]  /*2990*/  VIADD R14, R14, 0xffffffff ;  /* 0xffffffff0e0e7836 */ /* 0x000fe20000000000 */
[----:B--2---:R-:W-:Y:S11]  /*29a0*/  @!P2 BRA `(.L_x_25) ;  /* 0x000000480018a947 */ /* 0x004ff60003800000 */
.L_x_78:
[----:B------:R-:W-:Y:S05]  /*29b0*/  WARPSYNC.ALL ;  /* 0x0000000000007948 */ /* 0x000fea0003800000 */
[----:B------:R-:W-:Y:S01]  /*29c0*/  R2UR UR6, R15 ;  /* 0x000000000f0672ca */ /* 0x000fe200000e0000 */
[----:B------:R-:W-:Y:S01]  /*29d0*/  WARPGROUP.ARRIVE ;  /* 0x00000000000079c5 */ /* 0x000fe20000000000 */
[----:B------:R-:W-:Y:S01]  /*29e0*/  UMOV UR7, 0xc0000010 ;  /* 0xc000001000077882 */ /* 0x000fe20000000000 */
[----:B------:R-:W-:-:S10]  /*29f0*/  ISETP.NE.AND P2, PT, R9, RZ, PT ;  /* 0x000000ff0900720c */ /* 0x000fd40003f45270 */
[----:B------:R-:W-:-:S09]  /*2a00*/  ULEA UR6, UR6, UR16, 0x7 ;  /* 0x0000001006067291 */ /* 0x000fd2000f8e383f */
[----:B------:R-:W-:Y:S03]  /*2a10*/  HGMMA.64x64x16.F32.BF16 R24, gdesc[UR4], RZ, !UPT, gsb0 ;  /* 0x00e00000041879f0 */ /* 0x000fe6000c0018ff */
[----:B------:R-:W-:Y:S02]  /*2a20*/  WARPGROUP.DEPBAR.LE gsb0, 0x0 ;  /* 0x00008000000079c5 */ /* 0x000fe40000010000 */
[----:B------:R-:W-:Y:S05]  /*2a30*/  @P2 BRA `(.L_x_26) ;  /* 0x0000000000842947 */ /* 0x000fea0003800000 */
[----:B------:R-:W-:-:S13]  /*2a40*/  ISETP.LT.OR P3, PT, R7, 0x1, !P0 ;  /* 0x000000010700780c */ /* 0x000fda0004761670 */
[----:B------:R-:W-:Y:S05]  /*2a50*/  @P3 BRA `(.L_x_27) ;  /* 0x0000000000783947 */ /* 0x000fea0003800000 */
[----:B--2---:R-:W-:Y:S01]  /*2a60*/  IMAD R18, R5, 0x8, R2 ;  /* 0x0000000805127824 */ /* 0x004fe200078e0202 */
[----:B------:R-:W-:Y:S02]  /*2a70*/  SHF.L.U32 R19, R4, 0x1f, RZ ;  /* 0x0000001f04137819 */ /* 0x000fe400000006ff */
[----:B------:R-:W-:Y:S02]  /*2a80*/  ISETP.NE.AND P4, PT, R0, RZ, PT ;  /* 0x000000ff0000720c */ /* 0x000fe40003f85270 */
[----:B------:R-:W2:Y:S02]  /*2a90*/  SYNCS.PHASECHK.TRANS64.TRYWAIT P3, [R18+URZ+0x2820], R19 ;  /* 0x00282013120075a7 */ /* 0x000ea4000806017f */
[----:B--2---:R-:W-:Y:S09]  /*2aa0*/  @!P3 BRA `(.L_x_28) ;  /* 0x0000004400ecb947 */ /* 0x004ff20003800000 */
.L_x_79:
[----:B------:R-:W-:Y:S05]  /*2ab0*/  @P4 BRA `(.L_x_29) ;  /* 0x0000000000144947 */ /* 0x000fea0003800000 */
[----:B------:R-:W-:Y:S01]  /*2ac0*/  LOP3.LUT P3, RZ, R16, 0x1f, RZ, 0xc0, !PT ;  /* 0x0000001f10ff7812 */ /* 0x000fe2000786c0ff */
[----:B--2---:R-:W-:-:S04]  /*2ad0*/  IMAD.MOV.U32 R19, RZ, RZ, 0x800 ;  /* 0x00000800ff137424 */ /* 0x004fc800078e00ff */
[----:B------:R3:W-:Y:S08]  /*2ae0*/  SYNCS.ARRIVE.TRANS64 RZ, [R18+URZ+0x2800], R19 ;  /* 0x0028001312ff79a7 */ /* 0x0007f0000800003f */
[----:B------:R-:W-:Y:S05]  /*2af0*/  @!P3 BRA `(.L_x_29) ;  /* 0x000000000004b947 */ /* 0x000fea0003800000 */
[----:B------:R-:W-:Y:S01]  /*2b00*/  BPT.TRAP 0x1 ;  /* 0x000000040000795c */ /* 0x000fe20000300000 */
.L_x_29:
[----:B--23--:R-:W-:Y:S01]  /*2b10*/  IMAD R19, R5, 0x800, R2 ;  /* 0x0000080005137824 */ /* 0x00cfe200078e0202 */
[----:B------:R-:W-:Y:S01]  /*2b20*/  R2UR UR35, R8 ;  /* 0x00000000082372ca */ /* 0x000fe200000e0000 */
[----:B------:R-:W-:Y:S01]  /*2b30*/  UIADD3 UR6, UP0, UR18, 0x1f0, URZ ;  /* 0x000001f012067890 */ /* 0x000fe2000ff1e03f */
[----:B------:R-:W-:Y:S01]  /*2b40*/  R2UR UR33, R18 ;  /* 0x00000000122172ca */ /* 0x000fe200000e0000 */
[----:B------:R-:W-:Y:S01]  /*2b50*/  UMOV UR8, 0x0 ;  /* 0x0000000000087882 */ /* 0x000fe20000000000 */
[----:B------:R-:W-:Y:S01]  /*2b60*/  R2UR UR32, R19 ;  /* 0x00000000132072ca */ /* 0x000fe200000e0000 */
[----:B------:R-:W-:Y:S01]  /*2b70*/  UIADD3.X UR7, URZ, UR19, URZ, UP0, !UPT ;  /* 0x000000133f077290 */ /* 0x000fe200087fe43f */
[----:B------:R-:W-:Y:S01]  /*2b80*/  IADD3 R5, R5, 0x1, RZ ;  /* 0x0000000105057810 */ /* 0x000fe20007ffe0ff */
[----:B------:R-:W-:Y:S01]  /*2b90*/  UMOV UR9, 0x10000000 ;  /* 0x1000000000097882 */ /* 0x000fe20000000000 */
[----:B------:R-:W-:Y:S02]  /*2ba0*/  UMOV UR34, URZ ;  /* 0x0000003f00227c82 */ /* 0x000fe40008000000 */
[----:B------:R-:W-:-:S03]  /*2bb0*/  ISETP.NE.AND P3, PT, R5, 0x4, PT ;  /* 0x000000040500780c */ /* 0x000fc60003f65270 */
[----:B------:R-:W-:Y:S01]  /*2bc0*/  USHF.L.U32 UR35, UR35, 0x6, URZ ;  /* 0x0000000623237899 */ /* 0x000fe2000800063f */
[----:B------:R-:W-:Y:S01]  /*2bd0*/  SEL R19, RZ, 0x1, P3 ;  /* 0x00000001ff137807 */ /* 0x000fe20001800000 */
[----:B------:R-:W-:Y:S01]  /*2be0*/  UIADD3 UR33, UR33, 0x2800, URZ ;  /* 0x0000280021217890 */ /* 0x000fe2000fffe03f */
[----:B------:R-:W-:Y:S01]  /*2bf0*/  SEL R5, R5, RZ, P3 ;  /* 0x000000ff05057207 */ /* 0x000fe20001800000 */
[----:B------:R-:W-:Y:S01]  /*2c00*/  UIADD3 UR32, UR32, 0x800, URZ ;  /* 0x0000080020207890 */ /* 0x000fe2000fffe03f */
[----:B------:R-:W-:-:S08]  /*2c10*/  LOP3.LUT R4, R4, R19, RZ, 0x3c, !PT ;  /* 0x0000001304047212 */ /* 0x000fd000078e3cff */
[----:B------:R3:W-:Y:S02]  /*2c20*/  UTMALDG.4D [UR32], [UR6], desc[UR8] ;  /* 0x00000820060075b4 */ /* 0x0007e40008019000 */
[----:B---3--:R-:W-:Y:S01]  /*2c30*/  NOP ;  /* 0x0000000000007918 */ /* 0x008fe20000000000 */
.L_x_27:
[----:B------:R-:W-:-:S07]  /*2c40*/  VIADD R7, R7, 0xffffffff ;  /* 0xffffffff07077836 */ /* 0x000fce0000000000 */
.L_x_26:
[----:B------:R-:W-:Y:S01]  /*2c50*/  VIADD R15, R15, 0x1 ;  /* 0x000000010f0f7836 */ /* 0x000fe20000000000 */
[----:B------:R-:W-:Y:S05]  /*2c60*/  WARPSYNC.ALL ;  /* 0x0000000000007948 */ /* 0x000fea0003800000 */
[----:B------:R-:W-:-:S04]  /*2c70*/  ISETP.NE.AND P3, PT, R15, 0x4, PT ;  /* 0x000000040f00780c */ /* 0x000fc80003f65270 */
[----:B--2---:R-:W-:Y:S02]  /*2c80*/  SEL R18, RZ, 0x1, P3 ;  /* 0x00000001ff127807 */ /* 0x004fe40001800000 */
[----:B------:R-:W-:Y:S02]  /*2c90*/  SEL R15, R15, RZ, P3 ;  /* 0x000000ff0f0f7207 */ /* 0x000fe40001800000 */
[----:B------:R-:W-:Y:S02]  /*2ca0*/  LOP3.LUT R3, R3, R18, RZ, 0x3c, !PT ;  /* 0x0000001203037212 */ /* 0x000fe400078e3cff */
[----:B------:R-:W-:Y:S01]  /*2cb0*/  FMNMX R18, R24, R21, !PT ;  /* 0x0000001518127209 */ /* 0x000fe20007800000 */
[----:B------:R-:W-:Y:S01]  /*2cc0*/  IMAD R68, R6, 0x8, R11 ;  /* 0x0000000806447824 */ /* 0x000fe200078e020b */
[----:B-1----:R-:W-:Y:S02]  /*2cd0*/  FMNMX R20, R26, R17, !PT ;  /* 0x000000111a147209 */ /* 0x002fe40007800000 */
[----:B------:R-:W-:-:S02]  /*2ce0*/  FMNMX R19, R25, R18, !PT ;  /* 0x0000001219137209 */ /* 0x000fc40007800000 */
[----:B------:R-:W-:Y:S02]  /*2cf0*/  FMNMX R23, R27, R20, !PT ;  /* 0x000000141b177209 */ /* 0x000fe40007800000 */
[----:B------:R-:W-:Y:S02]  /*2d00*/  FMNMX R18, R28, R19, !PT ;  /* 0x000000131c127209 */ /* 0x000fe40007800000 */
[----:B------:R-:W-:Y:S02]  /*2d10*/  FMNMX R20, R30, R23, !PT ;  /* 0x000000171e147209 */ /* 0x000fe40007800000 */
[----:B------:R-:W-:Y:S02]  /*2d20*/  FMNMX R19, R29, R18, !PT ;  /* 0x000000121d137209 */ /* 0x000fe40007800000 */
[----:B------:R-:W-:Y:S02]  /*2d30*/  FMNMX R23, R31, R20, !PT ;  /* 0x000000141f177209 */ /* 0x000fe40007800000 */
        /* <DEDUP_REMOVED lines=19> */
[----:B------:R-:W-:Y:S02]  /*2e70*/  PRMT R68, RZ, 0x654, R68 ;  /* 0x00000654ff447816 */ /* 0x000fe40000000044 */
[----:B------:R-:W-:Y:S02]  /*2e80*/  FMNMX R18, R52, R19, !PT ;  /* 0x0000001334127209 */ /* 0x000fe40007800000 */
[----:B------:R-:W-:Y:S01]  /*2e90*/  FMNMX R19, R51, R20, !PT ;  /* 0x0000001433137209 */ /* 0x000fe20007800000 */
[----:B------:R1:W-:Y:S01]  /*2ea0*/  SYNCS.ARRIVE.TRANS64.RED.A1T0 RZ, [R68+URZ], RZ ;  /* 0x000000ff44ff79a7 */ /* 0x0003e2000810043f */
[----:B------:R-:W-:Y:S02]  /*2eb0*/  FMNMX R20, R53, R18, !PT ;  /* 0x0000001235147209 */ /* 0x000fe40007800000 */
[----:B------:R-:W-:-:S03]  /*2ec0*/  FMNMX R18, R54, R19, !PT ;  /* 0x0000001336127209 */ /* 0x000fc60007800000 */
[----:B------:R-:W2:Y:S01]  /*2ed0*/  SHFL.BFLY PT, R19, R20, 0x1, 0x1f ;  /* 0x0c201f0014137f89 */ /* 0x000ea200000e0000 */
[----:B------:R-:W-:-:S05]  /*2ee0*/  FMNMX R22, R55, R18, !PT ;  /* 0x0000001237167209 */ /* 0x000fca0007800000 */
[----:B------:R-:W3:Y:S01]  /*2ef0*/  SHFL.BFLY PT, R65, R22, 0x1, 0x1f ;  /* 0x0c201f0016417f89 */ /* 0x000ee200000e0000 */
[----:B--2---:R-:W-:-:S05]  /*2f00*/  FMNMX R23, R20, R19, !PT ;  /* 0x0000001314177209 */ /* 0x004fca0007800000 */
[----:B------:R-:W2:Y:S01]  /*2f10*/  SHFL.BFLY PT, R18, R23, 0x2, 0x1f ;  /* 0x0c401f0017127f89 */ /* 0x000ea200000e0000 */
[----:B---3--:R-:W-:Y:S01]  /*2f20*/  FMNMX R67, R22, R65, !PT ;  /* 0x0000004116437209 */ /* 0x008fe20007800000 */
[----:B------:R-:W-:Y:S01]  /*2f30*/  IMAD R22, R15, 0x8, R2 ;  /* 0x000000080f167824 */ /* 0x000fe200078e0202 */
[----:B------:R-:W-:-:S03]  /*2f40*/  SHF.L.U32 R65, R3, 0x1f, RZ ;  /* 0x0000001f03417819 */ /* 0x000fc600000006ff */
[----:B------:R-:W3:Y:S01]  /*2f50*/  SHFL.BFLY PT, R64, R67, 0x2, 0x1f ;  /* 0x0c401f0043407f89 */ /* 0x000ee200000e0000 */
[----:B------:R-:W4:Y:S01]  /*2f60*/  SYNCS.PHASECHK.TRANS64.TRYWAIT P5, [R22+URZ+0x2800], R65 ;  /* 0x00280041160075a7 */ /* 0x000f2200080a017f */
[----:B--2---:R-:W-:-:S04]  /*2f70*/  FMNMX R19, R23, R18, !PT ;  /* 0x0000001217137209 */ /* 0x004fc80007800000 */
[----:B------:R-:W-:Y:S02]  /*2f80*/  FSETP.NEU.AND P3, PT, R19, -INF , PT ;  /* 0xff8000001300780b */ /* 0x000fe40003f6d000 */
[----:B---3--:R-:W-:Y:S02]  /*2f90*/  FMNMX R18, R67, R64, !PT ;  /* 0x0000004043127209 */ /* 0x008fe40007800000 */
[----:B------:R-:W-:Y:S02]  /*2fa0*/  FSEL R64, R19, RZ, P3 ;  /* 0x000000ff13407208 */ /* 0x000fe40001800000 */
[----:B------:R-:W-:-:S03]  /*2fb0*/  FSETP.NEU.AND P3, PT, R18, -INF , PT ;  /* 0xff8000001200780b */ /* 0x000fc60003f6d000 */
[----:B------:R-:W-:Y:S01]  /*2fc0*/  FADD R20, -R64, R21 ;  /* 0x0000001540147221 */ /* 0x000fe20000000100 */
[----:B------:R-:W-:-:S03]  /*2fd0*/  FSEL R66, R18, RZ, P3 ;  /* 0x000000ff12427208 */ /* 0x000fc60001800000 */
[----:B------:R-:W-:Y:S02]  /*2fe0*/  FMUL R20, R20, UR15 ;  /* 0x0000000f14147c20 */ /* 0x000fe40008400000 */
[C---:B------:R-:W-:Y:S01]  /*2ff0*/  FADD R17, -R66.reuse, R17 ;  /* 0x0000001142117221 */ /* 0x040fe20000000100 */
[----:B------:R-:W-:Y:S02]  /*3000*/  FMUL R21, R66, UR15 ;  /* 0x0000000f42157c20 */ /* 0x000fe40008400000 */
[----:B------:R-:W-:Y:S01]  /*3010*/  FSETP.GEU.AND P4, PT, R20, -126, PT ;  /* 0xc2fc00001400780b */ /* 0x000fe20003f8e000 */
[----:B------:R-:W-:Y:S01]  /*3020*/  FMUL R17, R17, UR15 ;  /* 0x0000000f11117c20 */ /* 0x000fe20008400000 */
[--C-:B------:R-:W-:Y:S01]  /*3030*/  FFMA R26, R26, UR15, -R21.reuse ;  /* 0x0000000f1a1a7c23 */ /* 0x100fe20008000815 */
[----:B------:R-:W-:-:S03]  /*3040*/  FFMA R27, R27, UR15, -R21 ;  /* 0x0000000f1b1b7c23 */ /* 0x000fc60008000815 */
[----:B------:R-:W-:Y:S02]  /*3050*/  FSETP.GEU.AND P3, PT, R17, -126, PT ;  /* 0xc2fc00001100780b */ /* 0x000fe40003f6e000 */
[----:B------:R-:W-:-:S05]  /*3060*/  FSETP.GEU.AND P6, PT, R26, -126, PT ;  /* 0xc2fc00001a00780b */ /* 0x000fca0003fce000 */
[----:B------:R-:W-:-:S06]  /*3070*/  @!P4 FMUL R20, R20, 0.5 ;  /* 0x3f0000001414c820 */ /* 0x000fcc0000400000 */
[----:B------:R-:W-:Y:S01]  /*3080*/  @!P3 FMUL R17, R17, 0.5 ;  /* 0x3f0000001111b820 */ /* 0x000fe20000400000 */
[----:B------:R-:W2:Y:S08]  /*3090*/  MUFU.EX2 R20, R20 ;  /* 0x0000001400147308 */ /* 0x000eb00000000800 */
[----:B------:R1:W3:Y:S01]  /*30a0*/  MUFU.EX2 R23, R17 ;  /* 0x0000001100177308 */ /* 0x0002e20000000800 */
[----:B----4-:R-:W-:Y:S05]  /*30b0*/  @!P5 BRA `(.L_x_30) ;  /* 0x00000040007cd947 */ /* 0x010fea0003800000 */
.L_x_80:
[--C-:B------:R-:W-:Y:S01]  /*30c0*/  FFMA R66, R30, UR15, -R21.reuse ;  /* 0x0000000f1e427c23 */ /* 0x100fe20008000815 */
[----:B--2---:R-:W-:Y:S01]  /*30d0*/  @!P4 FMUL R20, R20, R20 ;  /* 0x000000141414c220 */ /* 0x004fe20000400000 */
[----:B------:R-:W-:Y:S01]  /*30e0*/  @!P6 FMUL R26, R26, 0.5 ;  /* 0x3f0000001a1ae820 */ /* 0x000fe20000400000 */
[----:B------:R-:W-:Y:S01]  /*30f0*/  FMUL R64, R64, UR15 ;  /* 0x0000000f40407c20 */ /* 0x000fe20008400000 */
[----:B------:R-:W-:Y:S01]  /*3100*/  FSETP.GEU.AND P5, PT, R27, -126, PT ;  /* 0xc2fc00001b00780b */ /* 0x000fe20003fae000 */
[--C-:B------:R-:W-:Y:S01]  /*3110*/  FFMA R67, R31, UR15, -R21.reuse ;  /* 0x0000000f1f437c23 */ /* 0x100fe20008000815 */
[----:B------:R-:W-:Y:S01]  /*3120*/  FSETP.GEU.AND P4, PT, R66, -126, PT ;  /* 0xc2fc00004200780b */ /* 0x000fe20003f8e000 */
[----:B------:R2:W5:Y:S01]  /*3130*/  MUFU.EX2 R30, R26 ;  /* 0x0000001a001e7308 */ /* 0x0005620000000800 */
[--C-:B------:R-:W-:Y:S01]  /*3140*/  FFMA R24, R24, UR15, -R64.reuse ;  /* 0x0000000f18187c23 */ /* 0x100fe20008000840 */
[----:B---3--:R-:W-:Y:S01]  /*3150*/  @!P3 FMUL R23, R23, R23 ;  /* 0x000000171717b220 */ /* 0x008fe20000400000 */
[----:B------:R-:W-:Y:S01]  /*3160*/  FSETP.GEU.AND P3, PT, R67, -126, PT ;  /* 0xc2fc00004300780b */ /* 0x000fe20003f6e000 */
[--C-:B------:R-:W-:Y:S01]  /*3170*/  FFMA R25, R25, UR15, -R64.reuse ;  /* 0x0000000f19197c23 */ /* 0x100fe20008000840 */
[--C-:B-1----:R-:W-:Y:S01]  /*3180*/  FFMA R68, R38, UR15, -R21.reuse ;  /* 0x0000000f26447c23 */ /* 0x102fe20008000815 */
[--C-:B------:R-:W-:Y:S01]  /*3190*/  FFMA R69, R39, UR15, -R21.reuse ;  /* 0x0000000f27457c23 */ /* 0x100fe20008000815 */
[----:B------:R-:W-:Y:S01]  /*31a0*/  R2UR UR6, R15 ;  /* 0x000000000f0672ca */ /* 0x000fe200000e0000 */
[-C--:B------:R-:W-:Y:S01]  /*31b0*/  FMUL R56, R56, R20.reuse ;  /* 0x0000001438387220 */ /* 0x080fe20000400000 */
[--C-:B--2---:R-:W-:Y:S01]  /*31c0*/  FFMA R26, R28, UR15, -R64.reuse ;  /* 0x0000000f1c1a7c23 */ /* 0x104fe20008000840 */
[----:B------:R-:W-:Y:S01]  /*31d0*/  @!P5 FMUL R27, R27, 0.5 ;  /* 0x3f0000001b1bd820 */ /* 0x000fe20000400000 */
[-C--:B------:R-:W-:Y:S01]  /*31e0*/  FMUL R57, R57, R20.reuse ;  /* 0x0000001439397220 */ /* 0x080fe20000400000 */
[----:B------:R-:W-:Y:S01]  /*31f0*/  @!P4 FMUL R66, R66, 0.5 ;  /* 0x3f0000004242c820 */ /* 0x000fe20000400000 */
[-C--:B------:R-:W-:Y:S01]  /*3200*/  FMUL R60, R60, R20.reuse ;  /* 0x000000143c3c7220 */ /* 0x080fe20000400000 */
[----:B------:R1:W2:Y:S01]  /*3210*/  MUFU.EX2 R17, R27 ;  /* 0x0000001b00117308 */ /* 0x0002a20000000800 */
[----:B------:R-:W-:Y:S01]  /*3220*/  FMUL R61, R61, R20 ;  /* 0x000000143d3d7220 */ /* 0x000fe20000400000 */
[----:B------:R-:W-:Y:S01]  /*3230*/  @!P3 FMUL R67, R67, 0.5 ;  /* 0x3f0000004343b820 */ /* 0x000fe20000400000 */
[----:B-----5:R-:W-:Y:S01]  /*3240*/  @!P6 FMUL R30, R30, R30 ;  /* 0x0000001e1e1ee220 */ /* 0x020fe20000400000 */
[----:B------:R-:W-:Y:S01]  /*3250*/  FSETP.GEU.AND P6, PT, R24, -126, PT ;  /* 0xc2fc00001800780b */ /* 0x000fe20003fce000 */
[-C--:B------:R-:W-:Y:S01]  /*3260*/  FMUL R58, R58, R23.reuse ;  /* 0x000000173a3a7220 */ /* 0x080fe20000400000 */
[-C--:B------:R-:W-:Y:S01]  /*3270*/  FMUL R59, R59, R23.reuse ;  /* 0x000000173b3b7220 */ /* 0x080fe20000400000 */
[-C--:B------:R-:W-:Y:S01]  /*3280*/  FMUL R62, R62, R23.reuse ;  /* 0x000000173e3e7220 */ /* 0x080fe20000400000 */
[----:B----4-:R3:W4:Y:S01]  /*3290*/  MUFU.EX2 R22, R66 ;  /* 0x0000004200167308 */ /* 0x0107220000000800 */
[--C-:B-1----:R-:W-:Y:S01]  /*32a0*/  FFMA R27, R29, UR15, -R64.reuse ;  /* 0x0000000f1d1b7c23 */ /* 0x102fe20008000840 */
[----:B------:R-:W-:Y:S01]  /*32b0*/  FMUL R63, R63, R23 ;  /* 0x000000173f3f7220 */ /* 0x000fe20000400000 */
[----:B------:R-:W-:Y:S01]  /*32c0*/  ULEA UR6, UR6, UR14, 0x7 ;  /* 0x0000000e06067291 */ /* 0x000fe2000f8e383f */
[--C-:B------:R-:W-:Y:S01]  /*32d0*/  FFMA R47, R47, UR15, -R21.reuse ;  /* 0x0000000f2f2f7c23 */ /* 0x100fe20008000815 */
[----:B------:R-:W-:Y:S01]  /*32e0*/  UMOV UR7, 0xc0000010 ;  /* 0xc000001000077882 */ /* 0x000fe20000000000 */
[----:B------:R-:W-:Y:S01]  /*32f0*/  UMOV UR11, 0xc0000010 ;  /* 0xc0000010000b7882 */ /* 0x000fe20000000000 */
[----:B------:R-:W-:Y:S01]  /*3300*/  UIADD3 UR8, UR6, 0x20, URZ ;  /* 0x0000002006087890 */ /* 0x000fe2000fffe03f */
[----:B------:R1:W5:Y:S01]  /*3310*/  MUFU.EX2 R31, R67 ;  /* 0x00000043001f7308 */ /* 0x0003620000000800 */
[----:B------:R-:W-:Y:S01]  /*3320*/  @!P6 FMUL R24, R24, 0.5 ;  /* 0x3f0000001818e820 */ /* 0x000fe20000400000 */
[----:B--2---:R-:W-:Y:S01]  /*3330*/  @!P5 FMUL R17, R17, R17 ;  /* 0x000000111111d220 */ /* 0x004fe20000400000 */
[----:B------:R-:W-:Y:S01]  /*3340*/  FSETP.GEU.AND P5, PT, R25, -126, PT ;  /* 0xc2fc00001900780b */ /* 0x000fe20003fae000 */
[--C-:B---3--:R-:W-:Y:S01]  /*3350*/  FFMA R66, R34, UR15, -R21.reuse ;  /* 0x0000000f22427c23 */ /* 0x108fe20008000815 */
[--C-:B------:R-:W-:Y:S01]  /*3360*/  FFMA R55, R55, UR15, -R21.reuse ;  /* 0x0000000f37377c23 */ /* 0x100fe20008000815 */
[----:B------:R-:W-:Y:S01]  /*3370*/  UMOV UR10, UR8 ;  /* 0x00000008000a7c82 */ /* 0x000fe20008000000 */
[--C-:B------:R-:W-:Y:S01]  /*3380*/  FFMA R54, R54, UR15, -R21.reuse ;  /* 0x0000000f36367c23 */ /* 0x100fe20008000815 */
[----:B------:R2:W3:Y:S01]  /*3390*/  MUFU.EX2 R65, R24 ;  /* 0x0000001800417308 */ /* 0x0004e20000000800 */
[----:B----4-:R-:W-:Y:S01]  /*33a0*/  @!P4 FMUL R22, R22, R22 ;  /* 0x000000161616c220 */ /* 0x010fe20000400000 */
[----:B------:R-:W-:Y:S01]  /*33b0*/  FSETP.GEU.AND P4, PT, R26, -126, PT ;  /* 0xc2fc00001a00780b */ /* 0x000fe20003f8e000 */
[----:B-1----:R-:W-:Y:S01]  /*33c0*/  FFMA R67, R35, UR15, -R21 ;  /* 0x0000000f23437c23 */ /* 0x002fe20008000815 */
[----:B------:R-:W-:Y:S01]  /*33d0*/  UIADD3 UR8, UR6, 0x40, URZ ;  /* 0x0000004006087890 */ /* 0x000fe2000fffe03f */
[--C-:B------:R-:W-:Y:S01]  /*33e0*/  FFMA R52, R52, UR15, -R64.reuse ;  /* 0x0000000f34347c23 */ /* 0x100fe20008000840 */
[--C-:B------:R-:W-:Y:S01]  /*33f0*/  FFMA R49, R49, UR15, -R64.reuse ;  /* 0x0000000f31317c23 */ /* 0x100fe20008000840 */
[--C-:B------:R-:W-:Y:S01]  /*3400*/  FFMA R53, R53, UR15, -R64.reuse ;  /* 0x0000000f35357c23 */ /* 0x100fe20008000840 */
[----:B------:R-:W-:Y:S01]  /*3410*/  @!P5 FMUL R25, R25, 0.5 ;  /* 0x3f0000001919d820 */ /* 0x000fe20000400000 */
[----:B-----5:R-:W-:Y:S01]  /*3420*/  @!P3 FMUL R31, R31, R31 ;  /* 0x0000001f1f1fb220 */ /* 0x020fe20000400000 */
[----:B--2---:R-:W-:Y:S01]  /*3430*/  FFMA R24, R32, UR15, -R64 ;  /* 0x0000000f20187c23 */ /* 0x004fe20008000840 */
[----:B------:R-:W-:Y:S01]  /*3440*/  FSETP.GEU.AND P3, PT, R27, -126, PT ;  /* 0xc2fc00001b00780b */ /* 0x000fe20003f6e000 */
[----:B------:R1:W2:Y:S01]  /*3450*/  MUFU.EX2 R28, R25 ;  /* 0x00000019001c7308 */ /* 0x0002a20000000800 */
[----:B------:R-:W-:-:S02]  /*3460*/  VIADD R6, R6, 0x1 ;  /* 0x0000000106067836 */ /* 0x000fc40000000000 */
[----:B------:R-:W-:Y:S01]  /*3470*/  @!P4 FMUL R26, R26, 0.5 ;  /* 0x3f0000001a1ac820 */ /* 0x000fe20000400000 */
[----:B------:R-:W-:Y:S02]  /*3480*/  VIADD R15, R15, 0x1 ;  /* 0x000000010f0f7836 */ /* 0x000fe40000000000 */
[----:B---3--:R-:W-:Y:S01]  /*3490*/  @!P6 FMUL R65, R65, R65 ;  /* 0x000000414141e220 */ /* 0x008fe20000400000 */
[----:B------:R-:W-:Y:S01]  /*34a0*/  FSETP.GEU.AND P6, PT, R66, -126, PT ;  /* 0xc2fc00004200780b */ /* 0x000fe20003fce000 */
[----:B------:R3:W4:Y:S01]  /*34b0*/  MUFU.EX2 R29, R26 ;  /* 0x0000001a001d7308 */ /* 0x0007220000000800 */
[----:B-1----:R-:W-:Y:S01]  /*34c0*/  FFMA R25, R33, UR15, -R64 ;  /* 0x0000000f21197c23 */ /* 0x002fe20008000840 */
[----:B------:R-:W-:Y:S02]  /*34d0*/  FFMA R13, R20, R13, R65 ;  /* 0x0000000d140d7223 */ /* 0x000fe40000000041 */
[----:B------:R-:W-:-:S04]  /*34e0*/  @!P3 FMUL R27, R27, 0.5 ;  /* 0x3f0000001b1bb820 */ /* 0x000fc80000400000 */
[----:B------:R1:W5:Y:S01]  /*34f0*/  MUFU.EX2 R34, R27 ;  /* 0x0000001b00227308 */ /* 0x0003620000000800 */
[--C-:B---3--:R-:W-:Y:S01]  /*3500*/  FFMA R26, R36, UR15, -R64.reuse ;  /* 0x0000000f241a7c23 */ /* 0x108fe20008000840 */
[----:B--2---:R-:W-:Y:S02]  /*3510*/  @!P5 FMUL R28, R28, R28 ;  /* 0x0000001c1c1cd220 */ /* 0x004fe40000400000 */
[----:B------:R-:W-:Y:S01]  /*3520*/  @!P6 FMUL R66, R66, 0.5 ;  /* 0x3f0000004242e820 */ /* 0x000fe20000400000 */
[----:B------:R-:W-:Y:S01]  /*3530*/  FSETP.GEU.AND P5, PT, R67, -126, PT ;  /* 0xc2fc00004300780b */ /* 0x000fe20003fae000 */
[--C-:B------:R-:W-:Y:S01]  /*3540*/  FFMA R36, R37, UR15, -R64.reuse ;  /* 0x0000000f25247c23 */ /* 0x100fe20008000840 */
[--C-:B------:R-:W-:Y:S01]  /*3550*/  FFMA R37, R42, UR15, -R21.reuse ;  /* 0x0000000f2a257c23 */ /* 0x100fe20008000815 */
[----:B------:R-:W-:Y:S01]  /*3560*/  FFMA R42, R43, UR15, -R21 ;  /* 0x0000000f2b2a7c23 */ /* 0x000fe20008000815 */
[----:B------:R-:W2:Y:S01]  /*3570*/  MUFU.EX2 R35, R66 ;  /* 0x0000004200237308 */ /* 0x000ea20000000800 */
[----:B----4-:R-:W-:Y:S01]  /*3580*/  @!P4 FMUL R29, R29, R29 ;  /* 0x0000001d1d1dc220 */ /* 0x010fe20000400000 */
[----:B------:R-:W-:Y:S01]  /*3590*/  FSETP.GEU.AND P4, PT, R68, -126, PT ;  /* 0xc2fc00004400780b */ /* 0x000fe20003f8e000 */
[----:B------:R-:W-:Y:S01]  /*35a0*/  FFMA R43, R40, UR15, -R64 ;  /* 0x0000000f282b7c23 */ /* 0x000fe20008000840 */
[----:B-1----:R-:W-:-:S05]  /*35b0*/  F2FP.BF16.F32.PACK_AB R27, R31, R22 ;  /* 0x000000161f1b723e */ /* 0x002fca00000010ff */
[----:B------:R-:W-:Y:S01]  /*35c0*/  @!P5 FMUL R67, R67, 0.5 ;  /* 0x3f0000004343d820 */ /* 0x000fe20000400000 */
[----:B-----5:R-:W-:Y:S01]  /*35d0*/  @!P3 FMUL R34, R34, R34 ;  /* 0x000000222222b220 */ /* 0x020fe20000400000 */
[----:B------:R-:W-:Y:S02]  /*35e0*/  FSETP.GEU.AND P3, PT, R69, -126, PT ;  /* 0xc2fc00004500780b */ /* 0x000fe40003f6e000 */
[----:B------:R-:W1:Y:S02]  /*35f0*/  MUFU.EX2 R38, R67 ;  /* 0x0000004300267308 */ /* 0x000e640000000800 */
[----:B------:R-:W-:Y:S01]  /*3600*/  @!P4 FMUL R68, R68, 0.5 ;  /* 0x3f0000004444c820 */ /* 0x000fe20000400000 */
[----:B--2---:R-:W-:Y:S01]  /*3610*/  @!P6 FMUL R35, R35, R35 ;  /* 0x000000232323e220 */ /* 0x004fe20000400000 */
[----:B------:R-:W-:-:S04]  /*3620*/  FSETP.GEU.AND P6, PT, R24, -126, PT ;  /* 0xc2fc00001800780b */ /* 0x000fc80003fce000 */
[----:B------:R2:W3:Y:S03]  /*3630*/  MUFU.EX2 R32, R68 ;  /* 0x0000004400207308 */ /* 0x0004e60000000800 */
[----:B------:R-:W-:-:S05]  /*3640*/  @!P3 FMUL R69, R69, 0.5 ;  /* 0x3f0000004545b820 */ /* 0x000fca0000400000 */
[----:B------:R4:W5:Y:S01]  /*3650*/  MUFU.EX2 R33, R69 ;  /* 0x0000004500217308 */ /* 0x0009620000000800 */
[----:B-1----:R-:W-:Y:S01]  /*3660*/  @!P5 FMUL R38, R38, R38 ;  /* 0x000000262626d220 */ /* 0x002fe20000400000 */
[----:B------:R-:W-:Y:S01]  /*3670*/  @!P6 FMUL R24, R24, 0.5 ;  /* 0x3f0000001818e820 */ /* 0x000fe20000400000 */
[----:B------:R-:W-:Y:S01]  /*3680*/  FSETP.GEU.AND P5, PT, R25, -126, PT ;  /* 0xc2fc00001900780b */ /* 0x000fe20003fae000 */
[--C-:B--2---:R-:W-:Y:S01]  /*3690*/  FFMA R68, R50, UR15, -R21.reuse ;  /* 0x0000000f32447c23 */ /* 0x104fe20008000815 */
[----:B------:R-:W-:Y:S01]  /*36a0*/  FFMA R50, R51, UR15, -R21 ;  /* 0x0000000f33327c23 */ /* 0x000fe20008000815 */
[--C-:B------:R-:W-:Y:S02]  /*36b0*/  FFMA R51, R48, UR15, -R64.reuse ;  /* 0x0000000f30337c23 */ /* 0x100fe40008000840 */
[----:B------:R1:W2:Y:S01]  /*36c0*/  MUFU.EX2 R39, R24 ;  /* 0x0000001800277308 */ /* 0x0002a20000000800 */
[----:B---3--:R-:W-:Y:S01]  /*36d0*/  @!P4 FMUL R32, R32, R32 ;  /* 0x000000202020c220 */ /* 0x008fe20000400000 */
[----:B------:R-:W-:Y:S01]  /*36e0*/  FSETP.GEU.AND P4, PT, R26, -126, PT ;  /* 0xc2fc00001a00780b */ /* 0x000fe20003f8e000 */
[----:B----4-:R-:W-:-:S05]  /*36f0*/  FFMA R69, R45, UR15, -R64 ;  /* 0x0000000f2d457c23 */ /* 0x010fca0008000840 */
[----:B------:R-:W-:Y:S01]  /*3700*/  @!P5 FMUL R25, R25, 0.5 ;  /* 0x3f0000001919d820 */ /* 0x000fe20000400000 */
[----:B-1----:R-:W-:Y:S01]  /*3710*/  FFMA R24, R46, UR15, -R21 ;  /* 0x0000000f2e187c23 */ /* 0x002fe20008000815 */
[----:B-----5:R-:W-:Y:S01]  /*3720*/  @!P3 FMUL R33, R33, R33 ;  /* 0x000000212121b220 */ /* 0x020fe20000400000 */
[----:B------:R-:W-:Y:S01]  /*3730*/  FSETP.GEU.AND P3, PT, R36, -126, PT ;  /* 0xc2fc00002400780b */ /* 0x000fe20003f6e000 */
[----:B------:R1:W3:Y:S01]  /*3740*/  MUFU.EX2 R66, R25 ;  /* 0x0000001900427308 */ /* 0x0002e20000000800 */
[----:B------:R-:W-:Y:S02]  /*3750*/  FFMA R46, R41, UR15, -R64 ;  /* 0x0000000f292e7c23 */ /* 0x000fe40008000840 */
[----:B------:R-:W-:Y:S01]  /*3760*/  @!P4 FMUL R26, R26, 0.5 ;  /* 0x3f0000001a1ac820 */ /* 0x000fe20000400000 */
[----:B--2---:R-:W-:Y:S01]  /*3770*/  @!P6 FMUL R39, R39, R39 ;  /* 0x000000272727e220 */ /* 0x004fe20000400000 */
[----:B------:R-:W-:-:S03]  /*3780*/  FSETP.GEU.AND P6, PT, R37, -126, PT ;  /* 0xc2fc00002500780b */ /* 0x000fc60003fce000 */
[----:B------:R2:W4:Y:S01]  /*3790*/  MUFU.EX2 R67, R26 ;  /* 0x0000001a00437308 */ /* 0x0005220000000800 */
[----:B-1----:R-:W-:Y:S01]  /*37a0*/  F2FP.BF16.F32.PACK_AB R25, R17, R30 ;  /* 0x0000001e1119723e */ /* 0x002fe200000010ff */
[----:B------:R-:W-:Y:S02]  /*37b0*/  FFMA R30, R23, R12, R30 ;  /* 0x0000000c171e7223 */ /* 0x000fe4000000001e */
[----:B------:R-:W-:Y:S02]  /*37c0*/  @!P3 FMUL R36, R36, 0.5 ;  /* 0x3f0000002424b820 */ /* 0x000fe40000400000 */
[----:B------:R-:W-:Y:S01]  /*37d0*/  FADD R17, R30, R17 ;  /* 0x000000111e117221 */ /* 0x000fe20000000000 */
[----:B--2---:R-:W-:-:S03]  /*37e0*/  F2FP.BF16.F32.PACK_AB R26, R34, R29 ;  /* 0x0000001d221a723e */ /* 0x004fc600000010ff */
[----:B------:R-:W1:Y:S01]  /*37f0*/  MUFU.EX2 R36, R36 ;  /* 0x0000002400247308 */ /* 0x000e620000000800 */
[----:B---3--:R-:W-:Y:S01]  /*3800*/  @!P5 FMUL R66, R66, R66 ;  /* 0x000000424242d220 */ /* 0x008fe20000400000 */
[----:B------:R-:W-:Y:S01]  /*3810*/  FSETP.GEU.AND P5, PT, R42, -126, PT ;  /* 0xc2fc00002a00780b */ /* 0x000fe20003fae000 */
[----:B------:R-:W-:Y:S01]  /*3820*/  @!P6 FMUL R37, R37, 0.5 ;  /* 0x3f0000002525e820 */ /* 0x000fe20000400000 */
[----:B------:R-:W-:Y:S01]  /*3830*/  FADD R22, R17, R22 ;  /* 0x0000001611167221 */ /* 0x000fe20000000000 */
[----:B----4-:R-:W-:Y:S01]  /*3840*/  @!P4 FMUL R67, R67, R67 ;  /* 0x000000434343c220 */ /* 0x010fe20000400000 */
[----:B------:R-:W-:-:S03]  /*3850*/  FSETP.GEU.AND P4, PT, R24, -126, PT ;  /* 0xc2fc00001800780b */ /* 0x000fc60003f8e000 */
[----:B------:R-:W2:Y:S01]  /*3860*/  MUFU.EX2 R37, R37 ;  /* 0x0000002500257308 */ /* 0x000ea20000000800 */
[----:B------:R-:W-:-:S05]  /*3870*/  FADD R22, R22, R31 ;  /* 0x0000001f16167221 */ /* 0x000fca0000000000 */
[----:B------:R-:W-:Y:S01]  /*3880*/  @!P5 FMUL R42, R42, 0.5 ;  /* 0x3f0000002a2ad820 */ /* 0x000fe20000400000 */
[----:B-1----:R-:W-:Y:S01]  /*3890*/  @!P3 FMUL R36, R36, R36 ;  /* 0x000000242424b220 */ /* 0x002fe20000400000 */
[----:B------:R-:W-:Y:S02]  /*38a0*/  FSETP.GEU.AND P3, PT, R47, -126, PT ;  /* 0xc2fc00002f00780b */ /* 0x000fe40003f6e000 */
[----:B------:R-:W-:Y:S02]  /*38b0*/  @!P4 FMUL R24, R24, 0.5 ;  /* 0x3f0000001818c820 */ /* 0x000fe40000400000 */
[----:B------:R-:W1:Y:S01]  /*38c0*/  MUFU.EX2 R42, R42 ;  /* 0x0000002a002a7308 */ /* 0x000e620000000800 */
[----:B--2---:R-:W-:Y:S01]  /*38d0*/  @!P6 FMUL R37, R37, R37 ;  /* 0x000000252525e220 */ /* 0x004fe20000400000 */
[----:B------:R-:W-:-:S06]  /*38e0*/  FSETP.GEU.AND P6, PT, R43, -126, PT ;  /* 0xc2fc00002b00780b */ /* 0x000fcc0003fce000 */
[----:B------:R2:W3:Y:S01]  /*38f0*/  MUFU.EX2 R40, R24 ;  /* 0x0000001800287308 */ /* 0x0004e20000000800 */
[----:B------:R-:W-:-:S07]  /*3900*/  @!P3 FMUL R47, R47, 0.5 ;  /* 0x3f0000002f2fb820 */ /* 0x000fce0000400000 */
[----:B------:R-:W4:Y:S01]  /*3910*/  MUFU.EX2 R41, R47 ;  /* 0x0000002f00297308 */ /* 0x000f220000000800 */
[----:B--2---:R-:W-:Y:S01]  /*3920*/  F2FP.BF16.F32.PACK_AB R24, R28, R65 ;  /* 0x000000411c18723e */ /* 0x004fe200000010ff */
[----:B-1----:R-:W-:Y:S01]  /*3930*/  @!P5 FMUL R42, R42, R42 ;  /* 0x0000002a2a2ad220 */ /* 0x002fe20000400000 */
[----:B------:R-:W-:Y:S01]  /*3940*/  FSETP.GEU.AND P5, PT, R46, -126, PT ;  /* 0xc2fc00002e00780b */ /* 0x000fe20003fae000 */
[----:B------:R-:W-:Y:S01]  /*3950*/  @!P6 FMUL R43, R43, 0.5 ;  /* 0x3f0000002b2be820 */ /* 0x000fe20000400000 */
[----:B------:R-:W-:Y:S01]  /*3960*/  WARPGROUP.ARRIVE ;  /* 0x00000000000079c5 */ /* 0x000fe20000000000 */
[----:B------:R-:W-:Y:S01]  /*3970*/  FADD R28, R13, R28 ;  /* 0x0000001c0d1c7221 */ /* 0x000fe20000000000 */
[----:B---3--:R-:W-:-:S03]  /*3980*/  @!P4 FMUL R40, R40, R40 ;  /* 0x000000282828c220 */ /* 0x008fc60000400000 */
[----:B------:R-:W1:Y:S01]  /*3990*/  MUFU.EX2 R43, R43 ;  /* 0x0000002b002b7308 */ /* 0x000e620000000800 */
[----:B------:R-:W-:Y:S01]  /*39a0*/  HGMMA.64x16x16.F32.BF16 R56, R24, gdesc[UR4].tnspB, R56, gsb0 ;  /* 0x4020000418387df0 */ /* 0x000fe20008001838 */
[----:B------:R-:W-:Y:S01]  /*39b0*/  UIADD3 UR6, UR6, 0x60, URZ ;  /* 0x0000006006067890 */ /* 0x000fe2000fffe03f */
[----:B------:R-:W-:Y:S01]  /*39c0*/  FADD R29, R28, R29 ;  /* 0x0000001d1c1d7221 */ /* 0x000fe20000000000 */
[----:B------:R-:W-:Y:S02]  /*39d0*/  UMOV UR7, 0xc0000010 ;  /* 0xc000001000077882 */ /* 0x000fe40000000000 */
[----:B------:R-:W-:Y:S01]  /*39e0*/  @!P5 FMUL R46, R46, 0.5 ;  /* 0x3f0000002e2ed820 */ /* 0x000fe20000400000 */
[----:B----4-:R-:W-:Y:S01]  /*39f0*/  @!P3 FMUL R41, R41, R41 ;  /* 0x000000292929b220 */ /* 0x010fe20000400000 */
[----:B------:R-:W-:Y:S01]  /*3a00*/  FSETP.GEU.AND P3, PT, R69, -126, PT ;  /* 0xc2fc00004500780b */ /* 0x000fe20003f6e000 */
[----:B------:R-:W-:Y:S01]  /*3a10*/  FADD R34, R29, R34 ;  /* 0x000000221d227221 */ /* 0x000fe20000000000 */
[----:B-1----:R-:W-:Y:S01]  /*3a20*/  @!P6 FMUL R43, R43, R43 ;  /* 0x0000002b2b2be220 */ /* 0x002fe20000400000 */
[----:B------:R-:W-:-:S10]  /*3a30*/  FSETP.GEU.AND P6, PT, R68, -126, PT ;  /* 0xc2fc00004400780b */ /* 0x000fd40003fce000 */
[----:B------:R-:W-:-:S03]  /*3a40*/  @!P3 FMUL R69, R69, 0.5 ;  /* 0x3f0000004545b820 */ /* 0x000fc60000400000 */
[----:B------:R-:W-:-:S04]  /*3a50*/  @!P6 FMUL R68, R68, 0.5 ;  /* 0x3f0000004444e820 */ /* 0x000fc80000400000 */
[----:B------:R-:W1:Y:S01]  /*3a60*/  MUFU.EX2 R47, R68 ;  /* 0x00000044002f7308 */ /* 0x000e620000000800 */
[----:B------:R-:W-:Y:S02]  /*3a70*/  WARPGROUP.DEPBAR.LE gsb0, 0x0 ;  /* 0x00008000000079c5 */ /* 0x000fe40000010000 */
[----:B------:R-:W-:Y:S01]  /*3a80*/  FFMA R24, R44, UR15, -R64 ;  /* 0x0000000f2c187c23 */ /* 0x000fe20008000840 */
[----:B------:R-:W-:-:S04]  /*3a90*/  F2FP.BF16.F32.PACK_AB R25, R38, R35 ;  /* 0x000000232619723e */ /* 0x000fc800000010ff */
[----:B------:R-:W2:Y:S01]  /*3aa0*/  MUFU.EX2 R44, R46 ;  /* 0x0000002e002c7308 */ /* 0x000ea20000000800 */
[----:B------:R-:W-:Y:S01]  /*3ab0*/  F2FP.BF16.F32.PACK_AB R27, R33, R32 ;  /* 0x00000020211b723e */ /* 0x000fe200000010ff */
[----:B------:R-:W-:Y:S01]  /*3ac0*/  FADD R35, R22, R35 ;  /* 0x0000002316237221 */ /* 0x000fe20000000000 */
[----:B------:R-:W-:Y:S02]  /*3ad0*/  FSETP.GEU.AND P4, PT, R24, -126, PT ;  /* 0xc2fc00001800780b */ /* 0x000fe40003f8e000 */
[----:B------:R-:W-:Y:S01]  /*3ae0*/  F2FP.BF16.F32.PACK_AB R26, R36, R67 ;  /* 0x00000043241a723e */ /* 0x000fe200000010ff */
[----:B-1----:R-:W-:Y:S01]  /*3af0*/  @!P6 FMUL R47, R47, R47 ;  /* 0x0000002f2f2fe220 */ /* 0x002fe20000400000 */
[----:B------:R-:W-:Y:S01]  /*3b00*/  FSETP.GEU.AND P6, PT, R51, -126, PT ;  /* 0xc2fc00003300780b */ /* 0x000fe20003fce000 */
[----:B------:R-:W1:Y:S01]  /*3b10*/  MUFU.EX2 R46, R69 ;  /* 0x00000045002e7308 */ /* 0x000e620000000800 */
[----:B------:R-:W-:-:S04]  /*3b20*/  FADD R35, R35, R38 ;  /* 0x0000002623237221 */ /* 0x000fc80000000000 */
[----:B------:R-:W-:-:S03]  /*3b30*/  FADD R32, R35, R32 ;  /* 0x0000002023207221 */ /* 0x000fc60000000000 */
[----:B------:R-:W-:Y:S01]  /*3b40*/  @!P4 FMUL R24, R24, 0.5 ;  /* 0x3f0000001818c820 */ /* 0x000fe20000400000 */
[----:B--2---:R-:W-:Y:S01]  /*3b50*/  @!P5 FMUL R44, R44, R44 ;  /* 0x0000002c2c2cd220 */ /* 0x004fe20000400000 */
[----:B------:R-:W-:Y:S01]  /*3b60*/  FSETP.GEU.AND P5, PT, R50, -126, PT ;  /* 0xc2fc00003200780b */ /* 0x000fe20003fae000 */
[----:B------:R-:W-:Y:S01]  /*3b70*/  FADD R32, R32, R33 ;  /* 0x0000002120207221 */ /* 0x000fe20000000000 */
[----:B------:R2:W3:Y:S01]  /*3b80*/  MUFU.EX2 R45, R24 ;  /* 0x00000018002d7308 */ /* 0x0004e20000000800 */
[----:B------:R-:W-:Y:S01]  /*3b90*/  @!P6 FMUL R51, R51, 0.5 ;  /* 0x3f0000003333e820 */ /* 0x000fe20000400000 */
[----:B-1----:R-:W-:Y:S01]  /*3ba0*/  @!P3 FMUL R46, R46, R46 ;  /* 0x0000002e2e2eb220 */ /* 0x002fe20000400000 */
[----:B------:R-:W-:-:S05]  /*3bb0*/  FSETP.GEU.AND P3, PT, R55, -126, PT ;  /* 0xc2fc00003700780b */ /* 0x000fca0003f6e000 */
[----:B------:R-:W1:Y:S01]  /*3bc0*/  MUFU.EX2 R12, R51 ;  /* 0x00000033000c7308 */ /* 0x000e620000000800 */
[----:B--2---:R-:W-:Y:S01]  /*3bd0*/  F2FP.BF16.F32.PACK_AB R24, R66, R39 ;  /* 0x000000274218723e */ /* 0x004fe200000010ff */
[----:B------:R-:W-:Y:S01]  /*3be0*/  FADD R39, R34, R39 ;  /* 0x0000002722277221 */ /* 0x000fe20000000000 */
[----:B------:R-:W-:Y:S02]  /*3bf0*/  @!P5 FMUL R50, R50, 0.5 ;  /* 0x3f0000003232d820 */ /* 0x000fe40000400000 */
[----:B------:R-:W-:Y:S01]  /*3c00*/  WARPGROUP.ARRIVE ;  /* 0x00000000000079c5 */ /* 0x000fe20000000000 */
[----:B------:R-:W-:Y:S01]  /*3c10*/  FADD R66, R39, R66 ;  /* 0x0000004227427221 */ /* 0x000fe20000000000 */
[----:B---3--:R-:W-:Y:S01]  /*3c20*/  @!P4 FMUL R45, R45, R45 ;  /* 0x0000002d2d2dc220 */ /* 0x008fe20000400000 */
[----:B------:R-:W-:-:S03]  /*3c30*/  FSETP.GEU.AND P4, PT, R54, -126, PT ;  /* 0xc2fc00003600780b */ /* 0x000fc60003f8e000 */
[----:B------:R-:W-:Y:S01]  /*3c40*/  HGMMA.64x16x16.F32.BF16 R56, R24, gdesc[UR8].tnspB, R56, gsb0 ;  /* 0x4020000818387df0 */ /* 0x000fe20008001838 */
[----:B------:R-:W-:Y:S01]  /*3c50*/  @!P3 FMUL R55, R55, 0.5 ;  /* 0x3f0000003737b820 */ /* 0x000fe20000400000 */
[----:B------:R-:W2:Y:S01]  /*3c60*/  MUFU.EX2 R50, R50 ;  /* 0x0000003200327308 */ /* 0x000ea20000000800 */
[----:B------:R-:W-:Y:S01]  /*3c70*/  UMOV UR10, UR8 ;  /* 0x00000008000a7c82 */ /* 0x000fe20008000000 */
[----:B------:R-:W-:Y:S01]  /*3c80*/  UMOV UR11, 0xc0000010 ;  /* 0xc0000010000b7882 */ /* 0x000fe20000000000 */
[----:B------:R-:W-:Y:S01]  /*3c90*/  FADD R67, R66, R67 ;  /* 0x0000004342437221 */ /* 0x000fe20000000000 */
[----:B-1----:R-:W-:-:S03]  /*3ca0*/  @!P6 FMUL R12, R12, R12 ;  /* 0x0000000c0c0ce220 */ /* 0x002fc60000400000 */
[----:B------:R-:W-:Y:S01]  /*3cb0*/  FADD R36, R67, R36 ;  /* 0x0000002443247221 */ /* 0x000fe20000000000 */
[----:B------:R-:W1:Y:S01]  /*3cc0*/  MUFU.EX2 R48, R55 ;  /* 0x0000003700307308 */ /* 0x000e620000000800 */
[----:B------:R-:W-:-:S07]  /*3cd0*/  @!P4 FMUL R54, R54, 0.5 ;  /* 0x3f0000003636c820 */ /* 0x000fce0000400000 */
[----:B------:R-:W3:Y:S01]  /*3ce0*/  MUFU.EX2 R21, R54 ;  /* 0x0000003600157308 */ /* 0x000ee20000000800 */
[----:B--2---:R-:W-:Y:S01]  /*3cf0*/  @!P5 FMUL R50, R50, R50 ;  /* 0x000000323232d220 */ /* 0x004fe20000400000 */
[----:B------:R-:W-:Y:S01]  /*3d00*/  FSETP.GEU.AND P5, PT, R49, -126, PT ;  /* 0xc2fc00003100780b */ /* 0x000fe20003fae000 */
[----:B-1----:R-:W-:Y:S01]  /*3d10*/  @!P3 FMUL R48, R48, R48 ;  /* 0x000000303030b220 */ /* 0x002fe20000400000 */
[----:B------:R-:W-:-:S11]  /*3d20*/  FSETP.GEU.AND P3, PT, R52, -126, PT ;  /* 0xc2fc00003400780b */ /* 0x000fd60003f6e000 */
[----:B------:R-:W-:Y:S01]  /*3d30*/  @!P5 FMUL R49, R49, 0.5 ;  /* 0x3f0000003131d820 */ /* 0x000fe20000400000 */
[----:B---3--:R-:W-:Y:S01]  /*3d40*/  @!P4 FMUL R21, R21, R21 ;  /* 0x000000151515c220 */ /* 0x008fe20000400000 */
[----:B------:R-:W-:Y:S02]  /*3d50*/  FSETP.GEU.AND P4, PT, R53, -126, PT ;  /* 0xc2fc00003500780b */ /* 0x000fe40003f8e000 */
[----:B------:R-:W1:Y:S01]  /*3d60*/  MUFU.EX2 R23, R49 ;  /* 0x0000003100177308 */ /* 0x000e620000000800 */
[----:B------:R-:W-:Y:S01]  /*3d70*/  @!P3 FMUL R52, R52, 0.5 ;  /* 0x3f0000003434b820 */ /* 0x000fe20000400000 */
[----:B------:R-:W-:Y:S02]  /*3d80*/  WARPGROUP.DEPBAR.LE gsb0, 0x0 ;  /* 0x00008000000079c5 */ /* 0x000fe40000010000 */
[----:B------:R-:W-:Y:S01]  /*3d90*/  F2FP.BF16.F32.PACK_AB R25, R42, R37 ;  /* 0x000000252a19723e */ /* 0x000fe200000010ff */
[----:B------:R-:W-:Y:S01]  /*3da0*/  FADD R37, R32, R37 ;  /* 0x0000002520257221 */ /* 0x000fe20000000000 */
[----:B------:R-:W-:-:S02]  /*3db0*/  F2FP.BF16.F32.PACK_AB R27, R41, R40 ;  /* 0x00000028291b723e */ /* 0x000fc400000010ff */
[----:B------:R-:W2:Y:S01]  /*3dc0*/  MUFU.EX2 R52, R52 ;  /* 0x0000003400347308 */ /* 0x000ea20000000800 */
[----:B------:R-:W-:Y:S02]  /*3dd0*/  F2FP.BF16.F32.PACK_AB R24, R44, R43 ;  /* 0x0000002b2c18723e */ /* 0x000fe400000010ff */
[----:B------:R-:W-:Y:S01]  /*3de0*/  @!P4 FMUL R53, R53, 0.5 ;  /* 0x3f0000003535c820 */ /* 0x000fe20000400000 */
[----:B------:R-:W-:Y:S01]  /*3df0*/  F2FP.BF16.F32.PACK_AB R26, R46, R45 ;  /* 0x0000002d2e1a723e */ /* 0x000fe200000010ff */
[----:B------:R-:W-:Y:S01]  /*3e00*/  FADD R43, R36, R43 ;  /* 0x0000002b242b7221 */ /* 0x000fe20000000000 */
[----:B------:R-:W-:Y:S02]  /*3e10*/  FADD R37, R37, R42 ;  /* 0x0000002a25257221 */ /* 0x000fe40000000000 */
[----:B------:R-:W-:Y:S01]  /*3e20*/  WARPGROUP.ARRIVE ;  /* 0x00000000000079c5 */ /* 0x000fe20000000000 */
[----:B------:R-:W3:Y:S01]  /*3e30*/  MUFU.EX2 R13, R53 ;  /* 0x00000035000d7308 */ /* 0x000ee20000000800 */
[----:B-1----:R-:W-:Y:S01]  /*3e40*/  @!P5 FMUL R23, R23, R23 ;  /* 0x000000171717d220 */ /* 0x002fe20000400000 */
[----:B------:R-:W-:Y:S01]  /*3e50*/  FADD R44, R43, R44 ;  /* 0x0000002c2b2c7221 */ /* 0x000fe20000000000 */
[----:B------:R-:W-:-:S02]  /*3e60*/  FADD R40, R37, R40 ;  /* 0x0000002825287221 */ /* 0x000fc40000000000 */
[----:B------:R-:W-:Y:S01]  /*3e70*/  HGMMA.64x16x16.F32.BF16 R56, R24, gdesc[UR8].tnspB, R56, gsb0 ;  /* 0x4020000818387df0 */ /* 0x000fe20008001838 */
[----:B------:R-:W-:Y:S01]  /*3e80*/  FADD R45, R44, R45 ;  /* 0x0000002d2c2d7221 */ /* 0x000fe20000000000 */
[----:B------:R-:W-:Y:S01]  /*3e90*/  FADD R40, R40, R41 ;  /* 0x0000002928287221 */ /* 0x000fe20000000000 */
[----:B--2---:R-:W-:Y:S01]  /*3ea0*/  @!P3 FMUL R52, R52, R52 ;  /* 0x000000343434b220 */ /* 0x004fe20000400000 */
[----:B------:R-:W-:Y:S01]  /*3eb0*/  ISETP.NE.AND P3, PT, R6, 0x4, PT ;  /* 0x000000040600780c */ /* 0x000fe20003f65270 */
[----:B------:R-:W-:-:S03]  /*3ec0*/  FADD R45, R45, R46 ;  /* 0x0000002e2d2d7221 */ /* 0x000fc60000000000 */
[----:B------:R-:W-:Y:S01]  /*3ed0*/  SEL R6, R6, RZ, P3 ;  /* 0x000000ff06067207 */ /* 0x000fe20001800000 */
[----:B---3--:R-:W-:Y:S01]  /*3ee0*/  @!P4 FMUL R13, R13, R13 ;  /* 0x0000000d0d0dc220 */ /* 0x008fe20000400000 */
[----:B------:R-:W-:-:S03]  /*3ef0*/  ISETP.NE.AND P4, PT, R15, 0x4, PT ;  /* 0x000000040f00780c */ /* 0x000fc60003f85270 */
[C---:B------:R-:W-:Y:S01]  /*3f00*/  IMAD R17, R6.reuse, 0x8, R11 ;  /* 0x0000000806117824 */ /* 0x040fe200078e020b */
[----:B------:R-:W-:Y:S02]  /*3f10*/  IADD3 R6, R6, 0x1, RZ ;  /* 0x0000000106067810 */ /* 0x000fe40007ffe0ff */
[----:B------:R-:W-:Y:S02]  /*3f20*/  SEL R15, R15, RZ, P4 ;  /* 0x000000ff0f0f7207 */ /* 0x000fe40002000000 */
[----:B------:R-:W-:Y:S02]  /*3f30*/  PRMT R17, RZ, 0x654, R17 ;  /* 0x00000654ff117816 */ /* 0x000fe40000000011 */
[----:B------:R-:W-:-:S04]  /*3f40*/  ISETP.NE.AND P3, PT, R6, 0x4, PT ;  /* 0x000000040600780c */ /* 0x000fc80003f65270 */
[----:B------:R-:W-:Y:S01]  /*3f50*/  SEL R6, R6, RZ, P3 ;  /* 0x000000ff06067207 */ /* 0x000fe20001800000 */
[----:B------:R-:W-:Y:S02]  /*3f60*/  WARPGROUP.DEPBAR.LE gsb0, 0x0 ;  /* 0x00008000000079c5 */ /* 0x000fe40000010000 */
[----:B------:R-:W-:Y:S01]  /*3f70*/  F2FP.BF16.F32.PACK_AB R25, R50, R47 ;  /* 0x0000002f3219723e */ /* 0x000fe200000010ff */
[----:B------:R-:W-:Y:S01]  /*3f80*/  FADD R47, R40, R47 ;  /* 0x0000002f282f7221 */ /* 0x000fe20000000000 */
[----:B------:R-:W-:Y:S02]  /*3f90*/  F2FP.BF16.F32.PACK_AB R27, R48, R21 ;  /* 0x00000015301b723e */ /* 0x000fe400000010ff */
[----:B------:R-:W-:Y:S01]  /*3fa0*/  F2FP.BF16.F32.PACK_AB R24, R23, R12 ;  /* 0x0000000c1718723e */ /* 0x000fe200000010ff */
[----:B------:R-:W-:Y:S01]  /*3fb0*/  FADD R12, R45, R12 ;  /* 0x0000000c2d0c7221 */ /* 0x000fe20000000000 */
[----:B------:R-:W-:Y:S01]  /*3fc0*/  F2FP.BF16.F32.PACK_AB R26, R13, R52 ;  /* 0x000000340d1a723e */ /* 0x000fe200000010ff */
[----:B------:R-:W-:-:S02]  /*3fd0*/  FADD R50, R47, R50 ;  /* 0x000000322f327221 */ /* 0x000fc40000000000 */
[----:B------:R-:W-:Y:S01]  /*3fe0*/  FADD R23, R12, R23 ;  /* 0x000000170c177221 */ /* 0x000fe20000000000 */
[----:B------:R-:W-:Y:S01]  /*3ff0*/  WARPGROUP.ARRIVE ;  /* 0x00000000000079c5 */ /* 0x000fe20000000000 */
[----:B------:R-:W-:Y:S01]  /*4000*/  SEL R12, RZ, 0x1, P4 ;  /* 0x00000001ff0c7807 */ /* 0x000fe20002000000 */
[----:B------:R-:W-:Y:S01]  /*4010*/  FADD R21, R50, R21 ;  /* 0x0000001532157221 */ /* 0x000fe20000000000 */
[----:B------:R-:W-:Y:S02]  /*4020*/  FADD R52, R23, R52 ;  /* 0x0000003417347221 */ /* 0x000fe40000000000 */
[----:B------:R-:W-:Y:S01]  /*4030*/  LOP3.LUT R3, R3, R12, RZ, 0x3c, !PT ;  /* 0x0000000c03037212 */ /* 0x000fe200078e3cff */
[----:B------:R-:W-:Y:S01]  /*4040*/  HGMMA.64x16x16.F32.BF16 R56, R24, gdesc[UR4].tnspB, R56, gsb0 ;  /* 0x4020000418387df0 */ /* 0x000fe20008001838 */
[----:B------:R-:W-:Y:S01]  /*4050*/  FADD R12, R21, R48 ;  /* 0x00000030150c7221 */ /* 0x000fe20000000000 */
[----:B------:R-:W-:Y:S01]  /*4060*/  FADD R13, R52, R13 ;  /* 0x0000000d340d7221 */ /* 0x000fe20000000000 */
[----:B------:R-:W-:-:S02]  /*4070*/  WARPGROUP.DEPBAR.LE gsb0, 0x0 ;  /* 0x00008000000079c5 */ /* 0x000fc40000010000 */
[----:B------:R1:W-:Y:S01]  /*4080*/  SYNCS.ARRIVE.TRANS64.RED.A1T0 RZ, [R17+URZ], RZ ;  /* 0x000000ff11ff79a7 */ /* 0x0003e2000810043f */
[----:B------:R-:W-:Y:S05]  /*4090*/  @P2 BRA `(.L_x_31) ;  /* 0x0000000000982947 */ /* 0x000fea0003800000 */
[----:B------:R-:W-:Y:S01]  /*40a0*/  ISETP.LT.OR P2, PT, R7, 0x1, !P0 ;  /* 0x000000010700780c */ /* 0x000fe20004741670 */
[----:B------:R-:W-:-:S12]  /*40b0*/  BSSY B0, `(.L_x_32) ;  /* 0x0000023000007945 */ /* 0x000fd80003800000 */
[----:B------:R-:W-:Y:S05]  /*40c0*/  @P2 BRA `(.L_x_33) ;  /* 0x0000000000842947 */ /* 0x000fea0003800000 */
[----:B-1----:R-:W-:Y:S01]  /*40d0*/  IMAD R17, R5, 0x8, R2 ;  /* 0x0000000805117824 */ /* 0x002fe200078e0202 */
[----:B------:R-:W-:Y:S02]  /*40e0*/  SHF.L.U32 R20, R4, 0x1f, RZ ;  /* 0x0000001f04147819 */ /* 0x000fe400000006ff */
[----:B------:R-:W-:Y:S02]  /*40f0*/  ISETP.NE.AND P3, PT, R0, RZ, PT ;  /* 0x000000ff0000720c */ /* 0x000fe40003f65270 */
[----:B------:R-:W1:Y:S02]  /*4100*/  SYNCS.PHASECHK.TRANS64.TRYWAIT P2, [R17+URZ+0x2820], R20 ;  /* 0x00282014110075a7 */ /* 0x000e64000804017f */
[----:B-1----:R-:W-:Y:S09]  /*4110*/  @!P2 BRA `(.L_x_34) ;  /* 0x000000300078a947 */ /* 0x002ff20003800000 */
.L_x_81:
[----:B------:R-:W-:Y:S05]  /*4120*/  @P3 BRA `(.L_x_35) ;  /* 0x0000000000143947 */ /* 0x000fea0003800000 */
[----:B------:R-:W-:Y:S01]  /*4130*/  LOP3.LUT P2, RZ, R16, 0x1f, RZ, 0xc0, !PT ;  /* 0x0000001f10ff7812 */ /* 0x000fe2000784c0ff */
[----:B-1----:R-:W-:-:S04]  /*4140*/  IMAD.MOV.U32 R20, RZ, RZ, 0x800 ;  /* 0x00000800ff147424 */ /* 0x002fc800078e00ff */
[----:B------:R2:W-:Y:S08]  /*4150*/  SYNCS.ARRIVE.TRANS64 RZ, [R17+URZ+0x2800], R20 ;  /* 0x0028001411ff79a7 */ /* 0x0005f0000800003f */
[----:B------:R-:W-:Y:S05]  /*4160*/  @!P2 BRA `(.L_x_35) ;  /* 0x000000000004a947 */ /* 0x000fea0003800000 */
[----:B------:R-:W-:Y:S01]  /*4170*/  BPT.TRAP 0x1 ;  /* 0x000000040000795c */ /* 0x000fe20000300000 */
.L_x_35:
[----:B-12---:R-:W-:Y:S01]  /*4180*/  IMAD R20, R5, 0x800, R2 ;  /* 0x0000080005147824 */ /* 0x006fe200078e0202 */
[----:B------:R-:W-:Y:S01]  /*4190*/  R2UR UR11, R8 ;  /* 0x00000000080b72ca */ /* 0x000fe200000e0000 */
[----:B------:R-:W-:Y:S01]  /*41a0*/  UIADD3 UR6, UP0, UR18, 0x2f0, URZ ;  /* 0x000002f012067890 */ /* 0x000fe2000ff1e03f */
[----:B------:R-:W-:Y:S01]  /*41b0*/  R2UR UR9, R17 ;  /* 0x00000000110972ca */ /* 0x000fe200000e0000 */
[----:B------:R-:W-:Y:S01]  /*41c0*/  UMOV UR22, 0x0 ;  /* 0x0000000000167882 */ /* 0x000fe20000000000 */
[----:B------:R-:W-:Y:S01]  /*41d0*/  R2UR UR8, R20 ;  /* 0x00000000140872ca */ /* 0x000fe200000e0000 */
[----:B------:R-:W-:Y:S01]  /*41e0*/  UIADD3.X UR7, URZ, UR19, URZ, UP0, !UPT ;  /* 0x000000133f077290 */ /* 0x000fe200087fe43f */
[----:B------:R-:W-:Y:S01]  /*41f0*/  VIADD R5, R5, 0x1 ;  /* 0x0000000105057836 */ /* 0x000fe20000000000 */
[----:B------:R-:W-:Y:S01]  /*4200*/  UMOV UR23, 0x10000000 ;  /* 0x1000000000177882 */ /* 0x000fe20000000000 */
[----:B------:R-:W-:Y:S01]  /*4210*/  UMOV UR10, URZ ;  /* 0x0000003f000a7c82 */ /* 0x000fe20008000000 */
[----:B------:R-:W-:Y:S01]  /*4220*/  UMOV UR12, UR36 ;  /* 0x00000024000c7c82 */ /* 0x000fe20008000000 */
[----:B------:R-:W-:Y:S01]  /*4230*/  UMOV UR13, UR37 ;  /* 0x00000025000d7c82 */ /* 0x000fe20008000000 */
[----:B------:R-:W-:Y:S01]  /*4240*/  ISETP.NE.AND P2, PT, R5, 0x4, PT ;  /* 0x000000040500780c */ /* 0x000fe20003f45270 */
[----:B------:R-:W-:Y:S01]  /*4250*/  VIADD R8, R8, 0x1 ;  /* 0x0000000108087836 */ /* 0x000fe20000000000 */
[----:B------:R-:W-:-:S02]  /*4260*/  USHF.L.U32 UR11, UR11, 0x6, URZ ;  /* 0x000000060b0b7899 */ /* 0x000fc4000800063f */
[----:B------:R-:W-:Y:S01]  /*4270*/  UIADD3 UR9, UR9, 0x2800, URZ ;  /* 0x0000280009097890 */ /* 0x000fe2000fffe03f */
[----:B------:R-:W-:Y:S01]  /*4280*/  SEL R17, RZ, 0x1, P2 ;  /* 0x00000001ff117807 */ /* 0x000fe20001000000 */
[----:B------:R-:W-:Y:S01]  /*4290*/  UIADD3 UR8, UR8, 0x800, URZ ;  /* 0x0000080008087890 */ /* 0x000fe2000fffe03f */
[----:B------:R-:W-:Y:S02]  /*42a0*/  SEL R5, R5, RZ, P2 ;  /* 0x000000ff05057207 */ /* 0x000fe40001000000 */
[----:B------:R-:W-:-:S06]  /*42b0*/  LOP3.LUT R4, R4, R17, RZ, 0x3c, !PT ;  /* 0x0000001104047212 */ /* 0x000fcc00078e3cff */
[----:B------:R2:W-:Y:S02]  /*42c0*/  UTMALDG.4D [UR8], [UR6], desc[UR22] ;  /* 0x00001608060075b4 */ /* 0x0005e40008019000 */
[----:B--2---:R-:W-:Y:S01]  /*42d0*/  NOP ;  /* 0x0000000000007918 */ /* 0x004fe20000000000 */
.L_x_33:
[----:B------:R-:W-:Y:S05]  /*42e0*/  BSYNC B0 ;  /* 0x0000000000007941 */ /* 0x000fea0003800000 */
.L_x_32:
[----:B------:R-:W-:-:S07]  /*42f0*/  VIADD R7, R7, 0xffffffff ;  /* 0xffffffff07077836 */ /* 0x000fce0000000000 */
.L_x_31:
[----:B------:R-:W-:Y:S01]  /*4300*/  VIADD R10, R10, 0x40 ;  /* 0x000000400a0a7836 */ /* 0x000fe20000000000 */
[----:B------:R-:W-:Y:S01]  /*4310*/  MOV R21, R19 ;  /* 0x0000001300157202 */ /* 0x000fe20000000f00 */
[----:B-1----:R-:W-:Y:S01]  /*4320*/  IMAD.MOV.U32 R17, RZ, RZ, R18 ;  /* 0x000000ffff117224 */ /* 0x002fe200078e0012 */
[----:B------:R-:W-:Y:S06]  /*4330*/  @P1 BRA `(.L_x_36) ;  /* 0xffffffe400801947 */ /* 0x000fec000383ffff */
.L_x_24:
[----:B------:R-:W-:-:S13]  /*4340*/  ISETP.GE.AND P1, PT, R14, 0x1, PT ;  /* 0x000000010e00780c */ /* 0x000fda0003f26270 */
[----:B------:R-:W-:Y:S05]  /*4350*/  @!P1 BRA `(.L_x_37) ;  /* 0x0000001c00c09947 */ /* 0x000fea0003800000 */
[----:B------:R-:W-:Y:S01]  /*4360*/  VIADD R17, R14, 0x1 ;  /* 0x000000010e117836 */ /* 0x000fe20000000000 */
[----:B------:R-:W-:Y:S01]  /*4370*/  LOP3.LUT R14, R16, 0x1f, RZ, 0xc0, !PT ;  /* 0x0000001f100e7812 */ /* 0x000fe200078ec0ff */
[----:B------:R-:W-:Y:S02]  /*4380*/  IMAD.MOV.U32 R21, RZ, RZ, R19 ;  /* 0x000000ffff157224 */ /* 0x000fe400078e0013 */
[----:B-1----:R-:W-:-:S07]  /*4390*/  IMAD.MOV.U32 R20, RZ, RZ, R18 ;  /* 0x000000ffff147224 */ /* 0x002fce00078e0012 */
.L_x_50:
[----:B------:R-:W-:Y:S01]  /*43a0*/  IMAD R19, R15, 0x8, R2 ;  /* 0x000000080f137824 */ /* 0x000fe200078e0202 */
[----:B------:R-:W-:-:S07]  /*43b0*/  SHF.L.U32 R18, R3, 0x1f, RZ ;  /* 0x0000001f03127819 */ /* 0x000fce00000006ff */
[----:B------:R-:W-:Y:S05]  /*43c0*/  YIELD ;  /* 0x0000000000007946 */ /* 0x000fea0003800000 */
[----:B------:R-:W1:Y:S02]  /*43d0*/  SYNCS.PHASECHK.TRANS64.TRYWAIT P1, [R19+URZ+0x2800], R18 ;  /* 0x00280012130075a7 */ /* 0x000e64000802017f */
[----:B-1----:R-:W-:Y:S05]  /*43e0*/  @!P1 BRA `(.L_x_38) ;  /* 0x0000002c00d89947 */ /* 0x002fea0003800000 */
.L_x_82:
[----:B------:R-:W-:Y:S05]  /*43f0*/  WARPSYNC.ALL ;  /* 0x0000000000007948 */ /* 0x000fea0003800000 */
[----:B-1----:R-:W-:Y:S01]  /*4400*/  IMAD.MOV.U32 R19, RZ, RZ, -0x3ffffff0 ;  /* 0xc0000010ff137424 */ /* 0x002fe200078e00ff */
[----:B------:R-:W-:Y:S01]  /*4410*/  LEA R18, R15, UR16, 0x7 ;  /* 0x000000100f127c11 */ /* 0x000fe2000f8e38ff */
[----:B------:R-:W-:Y:S01]  /*4420*/  WARPGROUP.ARRIVE ;  /* 0x00000000000079c5 */ /* 0x000fe20000000000 */
[----:B------:R-:W-:Y:S02]  /*4430*/  ISETP.NE.AND P1, PT, R9, RZ, PT ;  /* 0x000000ff0900720c */ /* 0x000fe40003f25270 */
[----:B------:R-:W-:-:S02]  /*4440*/  R2UR UR6, R18 ;  /* 0x00000000120672ca */ /* 0x000fc400000e0000 */
[----:B------:R-:W-:-:S13]  /*4450*/  R2UR UR7, R19 ;  /* 0x00000000130772ca */ /* 0x000fda00000e0000 */
[----:B------:R-:W-:Y:S03]  /*4460*/  HGMMA.64x64x16.F32.BF16 R24, gdesc[UR4], RZ, !UPT, gsb0 ;  /* 0x00e00000041879f0 */ /* 0x000fe6000c0018ff */
[----:B------:R-:W-:Y:S02]  /*4470*/  WARPGROUP.DEPBAR.LE gsb0, 0x0 ;  /* 0x00008000000079c5 */ /* 0x000fe40000010000 */
[----:B------:R-:W-:Y:S05]  /*4480*/  @P1 BRA `(.L_x_39) ;  /* 0x0000000000901947 */ /* 0x000fea0003800000 */
[----:B------:R-:W-:-:S13]  /*4490*/  ISETP.LT.OR P2, PT, R7, 0x1, !P0 ;  /* 0x000000010700780c */ /* 0x000fda0004741670 */
[----:B------:R-:W-:Y:S05]  /*44a0*/  @P2 BRA `(.L_x_40) ;  /* 0x0000000000842947 */ /* 0x000fea0003800000 */
[----:B------:R-:W-:Y:S01]  /*44b0*/  IMAD R18, R5, 0x8, R2 ;  /* 0x0000000805127824 */ /* 0x000fe200078e0202 */
[----:B------:R-:W-:Y:S02]  /*44c0*/  SHF.L.U32 R19, R4, 0x1f, RZ ;  /* 0x0000001f04137819 */ /* 0x000fe400000006ff */
[----:B------:R-:W-:Y:S02]  /*44d0*/  ISETP.NE.AND P3, PT, R0, RZ, PT ;  /* 0x000000ff0000720c */ /* 0x000fe40003f65270 */
[----:B------:R-:W1:Y:S02]  /*44e0*/  SYNCS.PHASECHK.TRANS64.TRYWAIT P2, [R18+URZ+0x2820], R19 ;  /* 0x00282013120075a7 */ /* 0x000e64000804017f */
[----:B-1----:R-:W-:Y:S09]  /*44f0*/  @!P2 BRA `(.L_x_41) ;  /* 0x0000002c00a8a947 */ /* 0x002ff20003800000 */
.L_x_83:
[----:B------:R-:W-:Y:S05]  /*4500*/  @P3 BRA `(.L_x_42) ;  /* 0x0000000000143947 */ /* 0x000fea0003800000 */
[----:B------:R-:W-:Y:S02]  /*4510*/  ISETP.NE.AND P2, PT, R14, RZ, PT ;  /* 0x000000ff0e00720c */ /* 0x000fe40003f45270 */
[----:B-1----:R-:W-:-:S04]  /*4520*/  MOV R19, 0x800 ;  /* 0x0000080000137802 */ /* 0x002fc80000000f00 */
[----:B------:R2:W-:Y:S07]  /*4530*/  SYNCS.ARRIVE.TRANS64 RZ, [R18+URZ+0x2800], R19 ;  /* 0x0028001312ff79a7 */ /* 0x0005ee000800003f */
[----:B------:R-:W-:Y:S05]  /*4540*/  @!P2 BRA `(.L_x_42) ;  /* 0x000000000004a947 */ /* 0x000fea0003800000 */
[----:B------:R-:W-:Y:S01]  /*4550*/  BPT.TRAP 0x1 ;  /* 0x000000040000795c */ /* 0x000fe20000300000 */
.L_x_42:
[----:B-12---:R-:W-:Y:S01]  /*4560*/  IMAD R19, R5, 0x800, R2 ;  /* 0x0000080005137824 */ /* 0x006fe200078e0202 */
        /* <DEDUP_REMOVED lines=10> */
[----:B------:R-:W-:Y:S01]  /*4610*/  UMOV UR12, UR36 ;  /* 0x00000024000c7c82 */ /* 0x000fe20008000000 */
[----:B------:R-:W-:-:S02]  /*4620*/  UMOV UR13, UR37 ;  /* 0x00000025000d7c82 */ /* 0x000fc40008000000 */
[----:B------:R-:W-:Y:S01]  /*4630*/  USHF.L.U32 UR11, UR11, 0x6, URZ ;  /* 0x000000060b0b7899 */ /* 0x000fe2000800063f */
[C---:B------:R-:W-:Y:S01]  /*4640*/  ISETP.NE.AND P2, PT, R5.reuse, 0x4, PT ;  /* 0x000000040500780c */ /* 0x040fe20003f45270 */
[----:B------:R-:W-:Y:S02]  /*4650*/  UIADD3 UR9, UR9, 0x2800, URZ ;  /* 0x0000280009097890 */ /* 0x000fe4000fffe03f */
[----:B------:R-:W-:Y:S01]  /*4660*/  UIADD3 UR8, UR8, 0x800, URZ ;  /* 0x0000080008087890 */ /* 0x000fe2000fffe03f */
[----:B------:R-:W-:Y:S02]  /*4670*/  SEL R19, RZ, 0x1, P2 ;  /* 0x00000001ff137807 */ /* 0x000fe40001000000 */
[----:B------:R-:W-:Y:S02]  /*4680*/  SEL R5, R5, RZ, P2 ;  /* 0x000000ff05057207 */ /* 0x000fe40001000000 */
[----:B------:R-:W-:-:S04]  /*4690*/  LOP3.LUT R4, R4, R19, RZ, 0x3c, !PT ;  /* 0x0000001304047212 */ /* 0x000fc800078e3cff */
[----:B------:R1:W-:Y:S02]  /*46a0*/  UTMALDG.4D [UR8], [UR6], desc[UR22] ;  /* 0x00001608060075b4 */ /* 0x0003e40008019000 */
[----:B-1----:R-:W-:Y:S01]  /*46b0*/  NOP ;  /* 0x0000000000007918 */ /* 0x002fe20000000000 */
.L_x_40:
[----:B------:R-:W-:-:S07]  /*46c0*/  VIADD R7, R7, 0xffffffff ;  /* 0xffffffff07077836 */ /* 0x000fce0000000000 */
.L_x_39:
[----:B------:R-:W-:Y:S01]  /*46d0*/  VIADD R15, R15, 0x1 ;  /* 0x000000010f0f7836 */ /* 0x000fe20000000000 */
[----:B------:R-:W-:Y:S05]  /*46e0*/  WARPSYNC.ALL ;  /* 0x0000000000007948 */ /* 0x000fea0003800000 */
[----:B------:R-:W-:-:S04]  /*46f0*/  ISETP.NE.AND P2, PT, R15, 0x4, PT ;  /* 0x000000040f00780c */ /* 0x000fc80003f45270 */
[----:B------:R-:W-:Y:S02]  /*4700*/  SEL R18, RZ, 0x1, P2 ;  /* 0x00000001ff127807 */ /* 0x000fe40001000000 */
[----:B------:R-:W-:Y:S02]  /*4710*/  SEL R15, R15, RZ, P2 ;  /* 0x000000ff0f0f7207 */ /* 0x000fe40001000000 */
[----:B------:R-:W-:Y:S01]  /*4720*/  LOP3.LUT R3, R3, R18, RZ, 0x3c, !PT ;  /* 0x0000001203037212 */ /* 0x000fe200078e3cff */
[C---:B------:R-:W-:Y:S01]  /*4730*/  VIADD R18, R10.reuse, 0x1 ;  /* 0x000000010a127836 */ /* 0x040fe20000000000 */
[C---:B------:R-:W-:Y:S01]  /*4740*/  ISETP.GE.AND P6, PT, R10.reuse, UR17, PT ;  /* 0x000000110a007c0c */ /* 0x040fe2000bfc6270 */
[C---:B------:R-:W-:Y:S01]  /*4750*/  VIADD R19, R10.reuse, 0x8 ;  /* 0x000000080a137836 */ /* 0x040fe20000000000 */
[----:B------:R-:W-:Y:S01]  /*4760*/  BSSY B0, `(.L_x_43) ;  /* 0x0000081000007945 */ /* 0x000fe20003800000 */
[----:B------:R-:W-:Y:S01]  /*4770*/  VIADD R22, R10, 0x9 ;  /* 0x000000090a167836 */ /* 0x000fe20000000000 */
[----:B------:R-:W-:Y:S01]  /*4780*/  ISETP.GE.AND P5, PT, R18, UR17, PT ;  /* 0x0000001112007c0c */ /* 0x000fe2000bfa6270 */
[----:B------:R-:W-:Y:S01]  /*4790*/  IMAD R69, R6, 0x8, R11 ;  /* 0x0000000806457824 */ /* 0x000fe200078e020b */
[----:B------:R-:W-:-:S02]  /*47a0*/  IADD3 R18, R10, 0x10, RZ ;  /* 0x000000100a127810 */ /* 0x000fc40007ffe0ff */
[----:B------:R-:W-:Y:S01]  /*47b0*/  ISETP.GE.AND P2, PT, R19, UR17, PT ;  /* 0x0000001113007c0c */ /* 0x000fe2000bf46270 */
[----:B------:R-:W-:Y:S01]  /*47c0*/  VIADD R19, R10, 0x18 ;  /* 0x000000180a137836 */ /* 0x000fe20000000000 */
[----:B------:R-:W-:Y:S01]  /*47d0*/  ISETP.GE.AND P3, PT, R18, UR17, PT ;  /* 0x0000001112007c0c */ /* 0x000fe2000bf66270 */
[----:B------:R-:W-:Y:S01]  /*47e0*/  VIADD R18, R10, 0x11 ;  /* 0x000000110a127836 */ /* 0x000fe20000000000 */
[----:B------:R-:W-:Y:S02]  /*47f0*/  FSEL R24, R24, -INF , !P6 ;  /* 0xff80000018187808 */ /* 0x000fe40007000000 */
[----:B------:R-:W-:Y:S01]  /*4800*/  FSEL R23, R26, -INF , !P6 ;  /* 0xff8000001a177808 */ /* 0x000fe20007000000 */
[----:B------:R-:W-:Y:S01]  /*4810*/  VIADD R26, R10, 0x29 ;  /* 0x000000290a1a7836 */ /* 0x000fe20000000000 */
[----:B------:R-:W-:Y:S01]  /*4820*/  ISETP.GE.AND P6, PT, R18, UR17, PT ;  /* 0x0000001112007c0c */ /* 0x000fe2000bfc6270 */
[----:B------:R-:W-:Y:S01]  /*4830*/  VIADD R18, R10, 0x19 ;  /* 0x000000190a127836 */ /* 0x000fe20000000000 */
[----:B------:R-:W-:-:S02]  /*4840*/  FSEL R25, R25, -INF , !P5 ;  /* 0xff80000019197808 */ /* 0x000fc40006800000 */
[----:B------:R-:W-:Y:S02]  /*4850*/  FSEL R27, R27, -INF , !P5 ;  /* 0xff8000001b1b7808 */ /* 0x000fe40006800000 */
[----:B------:R-:W-:Y:S01]  /*4860*/  ISETP.GE.AND P5, PT, R19, UR17, PT ;  /* 0x0000001113007c0c */ /* 0x000fe2000bfa6270 */
[----:B------:R-:W-:Y:S01]  /*4870*/  VIADD R19, R10, 0x20 ;  /* 0x000000200a137836 */ /* 0x000fe20000000000 */
[----:B------:R-:W-:Y:S02]  /*4880*/  ISETP.GE.AND P4, PT, R22, UR17, PT ;  /* 0x0000001116007c0c */ /* 0x000fe4000bf86270 */
[----:B------:R-:W-:Y:S02]  /*4890*/  FSEL R28, R28, -INF , !P2 ;  /* 0xff8000001c1c7808 */ /* 0x000fe40005000000 */
[----:B------:R-:W-:Y:S02]  /*48a0*/  FSEL R30, R30, -INF , !P2 ;  /* 0xff8000001e1e7808 */ /* 0x000fe40005000000 */
[----:B------:R-:W-:Y:S01]  /*48b0*/  ISETP.GE.AND P2, PT, R18, UR17, PT ;  /* 0x0000001112007c0c */ /* 0x000fe2000bf46270 */
[----:B------:R-:W-:Y:S01]  /*48c0*/  VIADD R18, R10, 0x21 ;  /* 0x000000210a127836 */ /* 0x000fe20000000000 */
[----:B------:R-:W-:-:S02]  /*48d0*/  FSEL R29, R29, -INF , !P4 ;  /* 0xff8000001d1d7808 */ /* 0x000fc40006000000 */
[----:B------:R-:W-:Y:S02]  /*48e0*/  FSEL R31, R31, -INF , !P4 ;  /* 0xff8000001f1f7808 */ /* 0x000fe40006000000 */
[----:B------:R-:W-:Y:S01]  /*48f0*/  ISETP.GE.AND P4, PT, R19, UR17, PT ;  /* 0x0000001113007c0c */ /* 0x000fe2000bf86270 */
[----:B------:R-:W-:Y:S01]  /*4900*/  VIADD R19, R10, 0x28 ;  /* 0x000000280a137836 */ /* 0x000fe20000000000 */
[----:B------:R-:W-:Y:S02]  /*4910*/  FSEL R32, R32, -INF , !P3 ;  /* 0xff80000020207808 */ /* 0x000fe40005800000 */
[----:B------:R-:W-:Y:S02]  /*4920*/  FSEL R34, R34, -INF , !P3 ;  /* 0xff80000022227808 */ /* 0x000fe40005800000 */
[----:B------:R-:W-:Y:S02]  /*4930*/  ISETP.GE.AND P3, PT, R18, UR17, PT ;  /* 0x0000001112007c0c */ /* 0x000fe4000bf66270 */
[----:B------:R-:W-:-:S02]  /*4940*/  FMNMX R18, R24, R21, !PT ;  /* 0x0000001518127209 */ /* 0x000fc40007800000 */
[----:B------:R-:W-:Y:S02]  /*4950*/  FSEL R33, R33, -INF , !P6 ;  /* 0xff80000021217808 */ /* 0x000fe40007000000 */
[----:B------:R-:W-:Y:S02]  /*4960*/  FSEL R35, R35, -INF , !P6 ;  /* 0xff80000023237808 */ /* 0x000fe40007000000 */
[----:B------:R-:W-:Y:S02]  /*4970*/  ISETP.GE.AND P6, PT, R19, UR17, PT ;  /* 0x0000001113007c0c */ /* 0x000fe4000bfc6270 */
        /* <DEDUP_REMOVED lines=8> */
[----:B------:R-:W-:-:S02]  /*4a00*/  FSEL R36, R36, -INF , !P5 ;  /* 0xff80000024247808 */ /* 0x000fc40006800000 */
[----:B------:R-:W-:Y:S02]  /*4a10*/  FMNMX R19, R33, R18, !PT ;  /* 0x0000001221137209 */ /* 0x000fe40007800000 */
[----:B------:R-:W-:Y:S02]  /*4a20*/  FMNMX R22, R34, R65, !PT ;  /* 0x0000004122167209 */ /* 0x000fe40007800000 */
[----:B------:R-:W-:Y:S02]  /*4a30*/  FSEL R37, R37, -INF , !P2 ;  /* 0xff80000025257808 */ /* 0x000fe40005000000 */
[----:B------:R-:W-:Y:S02]  /*4a40*/  FMNMX R18, R36, R19, !PT ;  /* 0x0000001324127209 */ /* 0x000fe40007800000 */
[----:B------:R-:W-:Y:S02]  /*4a50*/  FSEL R38, R38, -INF , !P5 ;  /* 0xff80000026267808 */ /* 0x000fe40006800000 */
[----:B------:R-:W-:-:S02]  /*4a60*/  FMNMX R65, R35, R22, !PT ;  /* 0x0000001623417209 */ /* 0x000fc40007800000 */
[----:B------:R-:W-:Y:S02]  /*4a70*/  FSEL R40, R40, -INF , !P4 ;  /* 0xff80000028287808 */ /* 0x000fe40006000000 */
[----:B------:R-:W-:Y:S02]  /*4a80*/  FMNMX R19, R37, R18, !PT ;  /* 0x0000001225137209 */ /* 0x000fe40007800000 */
[----:B------:R-:W-:Y:S02]  /*4a90*/  ISETP.GE.AND P5, PT, R26, UR17, PT ;  /* 0x000000111a007c0c */ /* 0x000fe4000bfa6270 */
[----:B------:R-:W-:Y:S02]  /*4aa0*/  FSEL R39, R39, -INF , !P2 ;  /* 0xff80000027277808 */ /* 0x000fe40005000000 */
[----:B------:R-:W-:Y:S02]  /*4ab0*/  FMNMX R22, R38, R65, !PT ;  /* 0x0000004126167209 */ /* 0x000fe40007800000 */
[----:B------:R-:W-:-:S02]  /*4ac0*/  IADD3 R26, R10, 0x30, RZ ;  /* 0x000000300a1a7810 */ /* 0x000fc40007ffe0ff */
[----:B------:R-:W-:Y:S02]  /*4ad0*/  FSEL R41, R41, -INF , !P3 ;  /* 0xff80000029297808 */ /* 0x000fe40005800000 */
[----:B------:R-:W-:Y:S02]  /*4ae0*/  FMNMX R18, R40, R19, !PT ;  /* 0x0000001328127209 */ /* 0x000fe40007800000 */
[----:B------:R-:W-:Y:S02]  /*4af0*/  FSEL R42, R42, -INF , !P4 ;  /* 0xff8000002a2a7808 */ /* 0x000fe40006000000 */
[----:B------:R-:W-:Y:S02]  /*4b00*/  FMNMX R65, R39, R22, !PT ;  /* 0x0000001627417209 */ /* 0x000fe40007800000 */
[----:B------:R-:W-:Y:S01]  /*4b10*/  ISETP.GE.AND P2, PT, R26, UR17, PT ;  /* 0x000000111a007c0c */ /* 0x000fe2000bf46270 */
[----:B------:R-:W-:Y:S01]  /*4b20*/  VIADD R26, R10, 0x31 ;  /* 0x000000310a1a7836 */ /* 0x000fe20000000000 */
[----:B------:R-:W-:-:S02]  /*4b30*/  FSEL R44, R44, -INF , !P6 ;  /* 0xff8000002c2c7808 */ /* 0x000fc40007000000 */
[----:B------:R-:W-:Y:S02]  /*4b40*/  FMNMX R19, R41, R18, !PT ;  /* 0x0000001229137209 */ /* 0x000fe40007800000 */
[----:B------:R-:W-:Y:S02]  /*4b50*/  FSEL R43, R43, -INF , !P3 ;  /* 0xff8000002b2b7808 */ /* 0x000fe40005800000 */
[----:B------:R-:W-:Y:S02]  /*4b60*/  FMNMX R22, R42, R65, !PT ;  /* 0x000000412a167209 */ /* 0x000fe40007800000 */
[----:B------:R-:W-:Y:S01]  /*4b70*/  ISETP.GE.AND P4, PT, R26, UR17, PT ;  /* 0x000000111a007c0c */ /* 0x000fe2000bf86270 */
[----:B------:R-:W-:Y:S01]  /*4b80*/  VIADD R26, R10, 0x38 ;  /* 0x000000380a1a7836 */ /* 0x000fe20000000000 */
[----:B------:R-:W-:Y:S02]  /*4b90*/  FSEL R45, R45, -INF , !P5 ;  /* 0xff8000002d2d7808 */ /* 0x000fe40006800000 */
[----:B------:R-:W-:-:S02]  /*4ba0*/  FMNMX R18, R44, R19, !PT ;  /* 0x000000132c127209 */ /* 0x000fc40007800000 */
[----:B------:R-:W-:Y:S02]  /*4bb0*/  FSEL R46, R46, -INF , !P6 ;  /* 0xff8000002e2e7808 */ /* 0x000fe40007000000 */
[----:B------:R-:W-:Y:S02]  /*4bc0*/  FMNMX R65, R43, R22, !PT ;  /* 0x000000162b417209 */ /* 0x000fe40007800000 */
[----:B------:R-:W-:Y:S02]  /*4bd0*/  FSEL R48, R48, -INF , !P2 ;  /* 0xff80000030307808 */ /* 0x000fe40005000000 */
[----:B------:R-:W-:Y:S02]  /*4be0*/  FMNMX R19, R45, R18, !PT ;  /* 0x000000122d137209 */ /* 0x000fe40007800000 */
[----:B------:R-:W-:Y:S02]  /*4bf0*/  FSEL R47, R47, -INF , !P5 ;  /* 0xff8000002f2f7808 */ /* 0x000fe40006800000 */
[----:B------:R-:W-:-:S02]  /*4c00*/  FMNMX R22, R46, R65, !PT ;  /* 0x000000412e167209 */ /* 0x000fc40007800000 */
[----:B------:R-:W-:Y:S01]  /*4c10*/  ISETP.GE.AND P3, PT, R26, UR17, PT ;  /* 0x000000111a007c0c */ /* 0x000fe2000bf66270 */
[----:B------:R-:W-:Y:S01]  /*4c20*/  VIADD R26, R10, 0x39 ;  /* 0x000000390a1a7836 */ /* 0x000fe20000000000 */
[----:B------:R-:W-:Y:S02]  /*4c30*/  FSEL R49, R49, -INF , !P4 ;  /* 0xff80000031317808 */ /* 0x000fe40006000000 */
[----:B------:R-:W-:Y:S02]  /*4c40*/  FMNMX R18, R48, R19, !PT ;  /* 0x0000001330127209 */ /* 0x000fe40007800000 */
[----:B------:R-:W-:Y:S02]  /*4c50*/  FSEL R50, R50, -INF , !P2 ;  /* 0xff80000032327808 */ /* 0x000fe40005000000 */
[----:B------:R-:W-:Y:S02]  /*4c60*/  FMNMX R65, R47, R22, !PT ;  /* 0x000000162f417209 */ /* 0x000fe40007800000 */
[----:B------:R-:W-:-:S02]  /*4c70*/  ISETP.GE.AND P6, PT, R26, UR17, PT ;  /* 0x000000111a007c0c */ /* 0x000fc4000bfc6270 */
[----:B------:R-:W-:Y:S02]  /*4c80*/  FSEL R52, R52, -INF , !P3 ;  /* 0xff80000034347808 */ /* 0x000fe40005800000 */
[----:B------:R-:W-:Y:S02]  /*4c90*/  FMNMX R19, R49, R18, !PT ;  /* 0x0000001231137209 */ /* 0x000fe40007800000 */
[----:B------:R-:W-:Y:S02]  /*4ca0*/  FSEL R51, R51, -INF , !P4 ;  /* 0xff80000033337808 */ /* 0x000fe40006000000 */
[----:B------:R-:W-:Y:S02]  /*4cb0*/  FMNMX R22, R50, R65, !PT ;  /* 0x0000004132167209 */ /* 0x000fe40007800000 */
[----:B------:R-:W-:Y:S02]  /*4cc0*/  FSEL R53, R53, -INF , !P6 ;  /* 0xff80000035357808 */ /* 0x000fe40007000000 */
[----:B------:R-:W-:-:S02]  /*4cd0*/  FMNMX R18, R52, R19, !PT ;  /* 0x0000001334127209 */ /* 0x000fc40007800000 */
[----:B------:R-:W-:Y:S02]  /*4ce0*/  FSEL R54, R54, -INF , !P3 ;  /* 0xff80000036367808 */ /* 0x000fe40005800000 */
[----:B------:R-:W-:Y:S02]  /*4cf0*/  FMNMX R65, R51, R22, !PT ;  /* 0x0000001633417209 */ /* 0x000fe40007800000 */
[----:B------:R-:W-:Y:S02]  /*4d00*/  FMNMX R22, R53, R18, !PT ;  /* 0x0000001235167209 */ /* 0x000fe40007800000 */
[----:B------:R-:W-:Y:S02]  /*4d10*/  FSEL R55, R55, -INF , !P6 ;  /* 0xff80000037377808 */ /* 0x000fe40007000000 */
[----:B------:R-:W-:Y:S01]  /*4d20*/  FMNMX R26, R54, R65, !PT ;  /* 0x00000041361a7209 */ /* 0x000fe20007800000 */
[----:B------:R-:W1:Y:S01]  /*4d30*/  SHFL.BFLY PT, R19, R22, 0x1, 0x1f ;  /* 0x0c201f0016137f89 */ /* 0x000e6200000e0000 */
[----:B------:R-:W-:-:S02]  /*4d40*/  PRMT R69, RZ, 0x654, R69 ;  /* 0x00000654ff457816 */ /* 0x000fc40000000045 */
[----:B------:R-:W-:Y:S02]  /*4d50*/  FMNMX R26, R55, R26, !PT ;  /* 0x0000001a371a7209 */ /* 0x000fe40007800000 */
[----:B------:R2:W-:Y:S03]  /*4d60*/  SYNCS.ARRIVE.TRANS64.RED.A1T0 RZ, [R69+URZ], RZ ;  /* 0x000000ff45ff79a7 */ /* 0x0005e6000810043f */
[----:B------:R-:W3:Y:S01]  /*4d70*/  SHFL.BFLY PT, R65, R26, 0x1, 0x1f ;  /* 0x0c201f001a417f89 */ /* 0x000ee200000e0000 */
[----:B-1----:R-:W-:Y:S01]  /*4d80*/  FMNMX R64, R22, R19, !PT ;  /* 0x0000001316407209 */ /* 0x002fe20007800000 */
[----:B------:R-:W-:-:S04]  /*4d90*/  IMAD R22, R15, 0x8, R2 ;  /* 0x000000080f167824 */ /* 0x000fc800078e0202 */
[----:B------:R-:W1:Y:S01]  /*4da0*/  SHFL.BFLY PT, R19, R64, 0x2, 0x1f ;  /* 0x0c401f0040137f89 */ /* 0x000e6200000e0000 */
[----:B---3--:R-:W-:-:S05]  /*4db0*/  FMNMX R68, R26, R65, !PT ;  /* 0x000000411a447209 */ /* 0x008fca0007800000 */
[----:B------:R-:W3:Y:S01]  /*4dc0*/  SHFL.BFLY PT, R65, R68, 0x2, 0x1f ;  /* 0x0c401f0044417f89 */ /* 0x000ee200000e0000 */
[----:B-1----:R-:W-:-:S04]  /*4dd0*/  FMNMX R19, R64, R19, !PT ;  /* 0x0000001340137209 */ /* 0x002fc80007800000 */
[C---:B------:R-:W-:Y:S02]  /*4de0*/  FSETP.NEU.AND P2, PT, R19.reuse, -INF , PT ;  /* 0xff8000001300780b */ /* 0x040fe40003f4d000 */
[----:B---3--:R-:W-:Y:S02]  /*4df0*/  FMNMX R18, R68, R65, !PT ;  /* 0x0000004144127209 */ /* 0x008fe40007800000 */
[----:B------:R-:W-:Y:S02]  /*4e00*/  FSEL R66, R19, RZ, P2 ;  /* 0x000000ff13427208 */ /* 0x000fe40001000000 */
[----:B------:R-:W-:Y:S02]  /*4e10*/  FSETP.NEU.AND P3, PT, R18, -INF , PT ;  /* 0xff8000001200780b */ /* 0x000fe40003f6d000 */
[----:B------:R-:W-:Y:S01]  /*4e20*/  SHF.L.U32 R65, R3, 0x1f, RZ ;  /* 0x0000001f03417819 */ /* 0x000fe200000006ff */
[----:B------:R-:W-:Y:S01]  /*4e30*/  FADD R21, -R66, R21 ;  /* 0x0000001542157221 */ /* 0x000fe20000000100 */
[----:B------:R-:W-:-:S02]  /*4e40*/  FSEL R67, R18, RZ, P3 ;  /* 0x000000ff12437208 */ /* 0x000fc40001800000 */
[----:B------:R-:W1:Y:S03]  /*4e50*/  SYNCS.PHASECHK.TRANS64.TRYWAIT P2, [R22+URZ+0x2800], R65 ;  /* 0x00280041160075a7 */ /* 0x000e66000804017f */
[----:B------:R-:W-:Y:S01]  /*4e60*/  FADD R26, -R67, R20 ;  /* 0x00000014431a7221 */ /* 0x000fe20000000100 */
[----:B------:R-:W-:Y:S01]  /*4e70*/  FMUL R20, R21, UR20 ;  /* 0x0000001415147c20 */ /* 0x000fe20008400000 */
[----:B------:R-:W-:Y:S02]  /*4e80*/  FMUL R64, R67, UR20 ;  /* 0x0000001443407c20 */ /* 0x000fe40008400000 */
[----:B------:R-:W-:Y:S02]  /*4e90*/  FMUL R21, R26, UR20 ;  /* 0x000000141a157c20 */ /* 0x000fe40008400000 */
[----:B------:R-:W-:Y:S01]  /*4ea0*/  FSETP.GEU.AND P3, PT, R20, -126, PT ;  /* 0xc2fc00001400780b */ /* 0x000fe20003f6e000 */
[--C-:B------:R-:W-:Y:S01]  /*4eb0*/  FFMA R26, R23, UR20, -R64.reuse ;  /* 0x00000014171a7c23 */ /* 0x100fe20008000840 */
[--C-:B------:R-:W-:Y:S01]  /*4ec0*/  FFMA R23, R27, UR20, -R64.reuse ;  /* 0x000000141b177c23 */ /* 0x100fe20008000840 */
[----:B------:R-:W-:Y:S01]  /*4ed0*/  FSETP.GEU.AND P4, PT, R21, -126, PT ;  /* 0xc2fc00001500780b */ /* 0x000fe20003f8e000 */
[----:B------:R-:W-:-:S02]  /*4ee0*/  FFMA R30, R30, UR20, -R64 ;  /* 0x000000141e1e7c23 */ /* 0x000fc40008000840 */
[----:B------:R-:W-:Y:S02]  /*4ef0*/  FSETP.GEU.AND P5, PT, R26, -126, PT ;  /* 0xc2fc00001a00780b */ /* 0x000fe40003fae000 */
[----:B------:R-:W-:-:S05]  /*4f00*/  FSETP.GEU.AND P6, PT, R23, -126, PT ;  /* 0xc2fc00001700780b */ /* 0x000fca0003fce000 */
[----:B------:R-:W-:-:S03]  /*4f10*/  @!P3 FMUL R20, R20, 0.5 ;  /* 0x3f0000001414b820 */ /* 0x000fc60000400000 */
[----:B------:R-:W-:-:S03]  /*4f20*/  @!P4 FMUL R21, R21, 0.5 ;  /* 0x3f0000001515c820 */ /* 0x000fc60000400000 */
[----:B------:R-:W3:Y:S01]  /*4f30*/  MUFU.EX2 R20, R20 ;  /* 0x0000001400147308 */ /* 0x000ee20000000800 */
[----:B------:R-:W-:-:S07]  /*4f40*/  @!P5 FMUL R26, R26, 0.5 ;  /* 0x3f0000001a1ad820 */ /* 0x000fce0000400000 */
[----:B------:R-:W4:Y:S01]  /*4f50*/  MUFU.EX2 R21, R21 ;  /* 0x0000001500157308 */ /* 0x000f220000000800 */
[----:B-12---:R-:W-:Y:S05]  /*4f60*/  @!P2 BRA `(.L_x_44) ;  /* 0x000000240020a947 */ /* 0x006fea0003800000 */
.L_x_84:
[----:B------:R-:W-:Y:S05]  /*4f70*/  BSYNC B0 ;  /* 0x0000000000007941 */ /* 0x000fea0003800000 */
.L_x_43:
[----:B------:R-:W-:Y:S01]  /*4f80*/  @!P6 FMUL R23, R23, 0.5 ;  /* 0x3f0000001717e820 */ /* 0x000fe20000400000 */
[----:B-1----:R1:W2:Y:S01]  /*4f90*/  MUFU.EX2 R22, R26 ;  /* 0x0000001a00167308 */ /* 0x0022a20000000800 */
[----:B------:R-:W-:Y:S01]  /*4fa0*/  FFMA R31, R31, UR20, -R64 ;  /* 0x000000141f1f7c23 */ /* 0x000fe20008000840 */
[----:B------:R-:W-:Y:S01]  /*4fb0*/  FMUL R66, R66, UR20 ;  /* 0x0000001442427c20 */ /* 0x000fe20008400000 */
[----:B---3--:R-:W-:Y:S01]  /*4fc0*/  @!P3 FMUL R20, R20, R20 ;  /* 0x000000141414b220 */ /* 0x008fe20000400000 */
[----:B------:R-:W-:Y:S01]  /*4fd0*/  FSETP.GEU.AND P2, PT, R30, -126, PT ;  /* 0xc2fc00001e00780b */ /* 0x000fe20003f4e000 */
[----:B----4-:R-:W-:Y:S01]  /*4fe0*/  @!P4 FMUL R21, R21, R21 ;  /* 0x000000151515c220 */ /* 0x010fe20000400000 */
[--C-:B------:R-:W-:Y:S01]  /*4ff0*/  FFMA R24, R24, UR20, -R66.reuse ;  /* 0x0000001418187c23 */ /* 0x100fe20008000842 */
[--C-:B------:R-:W-:Y:S01]  /*5000*/  FFMA R25, R25, UR20, -R66.reuse ;  /* 0x0000001419197c23 */ /* 0x100fe20008000842 */
[----:B------:R-:W3:Y:S01]  /*5010*/  MUFU.EX2 R23, R23 ;  /* 0x0000001700177308 */ /* 0x000ee20000000800 */
[--C-:B-1----:R-:W-:Y:S01]  /*5020*/  FFMA R26, R28, UR20, -R66.reuse ;  /* 0x000000141c1a7c23 */ /* 0x102fe20008000842 */
[----:B------:R-:W-:Y:S01]  /*5030*/  FSETP.GEU.AND P3, PT, R31, -126, PT ;  /* 0xc2fc00001f00780b */ /* 0x000fe20003f6e000 */
[--C-:B------:R-:W-:Y:S01]  /*5040*/  FFMA R27, R29, UR20, -R66.reuse ;  /* 0x000000141d1b7c23 */ /* 0x100fe20008000842 */
[----:B------:R-:W-:Y:S01]  /*5050*/  FSETP.GEU.AND P4, PT, R24, -126, PT ;  /* 0xc2fc00001800780b */ /* 0x000fe20003f8e000 */
[--C-:B------:R-:W-:Y:S01]  /*5060*/  FFMA R68, R32, UR20, -R66.reuse ;  /* 0x0000001420447c23 */ /* 0x100fe20008000842 */
[--C-:B------:R-:W-:Y:S01]  /*5070*/  FFMA R33, R33, UR20, -R66.reuse ;  /* 0x0000001421217c23 */ /* 0x100fe20008000842 */
[--C-:B------:R-:W-:Y:S01]  /*5080*/  FFMA R36, R36, UR20, -R66.reuse ;  /* 0x0000001424247c23 */ /* 0x100fe20008000842 */
[--C-:B------:R-:W-:Y:S01]  /*5090*/  FFMA R37, R37, UR20, -R66.reuse ;  /* 0x0000001425257c23 */ /* 0x100fe20008000842 */
[----:B--2---:R-:W-:Y:S01]  /*50a0*/  @!P5 FMUL R22, R22, R22 ;  /* 0x000000161616d220 */ /* 0x004fe20000400000 */
[----:B------:R-:W-:Y:S01]  /*50b0*/  FSETP.GEU.AND P5, PT, R25, -126, PT ;  /* 0xc2fc00001900780b */ /* 0x000fe20003fae000 */
[----:B------:R-:W-:Y:S01]  /*50c0*/  @!P2 FMUL R30, R30, 0.5 ;  /* 0x3f0000001e1ea820 */ /* 0x000fe20000400000 */
[----:B------:R-:W-:Y:S01]  /*50d0*/  IMAD.MOV.U32 R71, RZ, RZ, -0x3ffffff0 ;  /* 0xc0000010ff477424 */ /* 0x000fe200078e00ff */
[----:B------:R-:W-:Y:S01]  /*50e0*/  LEA R70, R15, UR14, 0x7 ;  /* 0x0000000e0f467c11 */ /* 0x000fe2000f8e38ff */
[----:B------:R-:W-:Y:S05]  /*50f0*/  WARPSYNC.ALL ;  /* 0x0000000000007948 */ /* 0x000fea0003800000 */
[----:B---3--:R-:W-:Y:S01]  /*5100*/  @!P6 FMUL R23, R23, R23 ;  /* 0x000000171717e220 */ /* 0x008fe20000400000 */
[----:B------:R-:W-:Y:S01]  /*5110*/  FSETP.GEU.AND P6, PT, R26, -126, PT ;  /* 0xc2fc00001a00780b */ /* 0x000fe20003fce000 */
[----:B------:R-:W-:Y:S01]  /*5120*/  @!P3 FMUL R31, R31, 0.5 ;  /* 0x3f0000001f1fb820 */ /* 0x000fe20000400000 */
[----:B------:R-:W-:Y:S01]  /*5130*/  @!P4 FMUL R24, R24, 0.5 ;  /* 0x3f0000001818c820 */ /* 0x000fe20000400000 */
[----:B------:R-:W-:Y:S01]  /*5140*/  @!P5 FMUL R25, R25, 0.5 ;  /* 0x3f0000001919d820 */ /* 0x000fe20000400000 */
[----:B------:R-:W1:Y:S01]  /*5150*/  MUFU.EX2 R30, R30 ;  /* 0x0000001e001e7308 */ /* 0x000e620000000800 */
[----:B------:R-:W-:Y:S01]  /*5160*/  R2UR UR6, R70 ;  /* 0x00000000460672ca */ /* 0x000fe200000e0000 */
[-C--:B------:R-:W-:Y:S01]  /*5170*/  FMUL R56, R56, R20.reuse ;  /* 0x0000001438387220 */ /* 0x080fe20000400000 */
[----:B------:R-:W-:Y:S01]  /*5180*/  R2UR UR7, R71 ;  /* 0x00000000470772ca */ /* 0x000fe200000e0000 */
[-C--:B------:R-:W-:Y:S01]  /*5190*/  FMUL R57, R57, R20.reuse ;  /* 0x0000001439397220 */ /* 0x080fe20000400000 */
[-C--:B------:R-:W-:Y:S01]  /*51a0*/  FMUL R60, R60, R20.reuse ;  /* 0x000000143c3c7220 */ /* 0x080fe20000400000 */
[----:B------:R-:W-:Y:S01]  /*51b0*/  FMUL R61, R61, R20 ;  /* 0x000000143d3d7220 */ /* 0x000fe20000400000 */
[-C--:B------:R-:W-:Y:S01]  /*51c0*/  FMUL R58, R58, R21.reuse ;  /* 0x000000153a3a7220 */ /* 0x080fe20000400000 */
[----:B------:R-:W2:Y:S01]  /*51d0*/  MUFU.EX2 R31, R31 ;  /* 0x0000001f001f7308 */ /* 0x000ea20000000800 */
[----:B------:R-:W-:Y:S01]  /*51e0*/  @!P6 FMUL R26, R26, 0.5 ;  /* 0x3f0000001a1ae820 */ /* 0x000fe20000400000 */
[-C--:B------:R-:W-:Y:S01]  /*51f0*/  FMUL R59, R59, R21.reuse ;  /* 0x000000153b3b7220 */ /* 0x080fe20000400000 */
[-C--:B------:R-:W-:Y:S01]  /*5200*/  FMUL R62, R62, R21.reuse ;  /* 0x000000153e3e7220 */ /* 0x080fe20000400000 */
[----:B------:R-:W-:Y:S01]  /*5210*/  FMUL R63, R63, R21 ;  /* 0x000000153f3f7220 */ /* 0x000fe20000400000 */
[--C-:B------:R-:W-:Y:S01]  /*5220*/  FFMA R52, R52, UR20, -R66.reuse ;  /* 0x0000001434347c23 */ /* 0x100fe20008000842 */
[----:B------:R-:W-:Y:S01]  /*5230*/  FFMA R53, R53, UR20, -R66 ;  /* 0x0000001435357c23 */ /* 0x000fe20008000842 */
[--C-:B------:R-:W-:Y:S01]  /*5240*/  FFMA R54, R54, UR20, -R64.reuse ;  /* 0x0000001436367c23 */ /* 0x100fe20008000840 */
[----:B------:R3:W4:Y:S01]  /*5250*/  MUFU.EX2 R65, R24 ;  /* 0x0000001800417308 */ /* 0x0007220000000800 */
[----:B-1----:R-:W-:Y:S01]  /*5260*/  @!P2 FMUL R30, R30, R30 ;  /* 0x0000001e1e1ea220 */ /* 0x002fe20000400000 */
[----:B------:R-:W-:Y:S01]  /*5270*/  FSETP.GEU.AND P2, PT, R27, -126, PT ;  /* 0xc2fc00001b00780b */ /* 0x000fe20003f4e000 */
[----:B------:R-:W-:Y:S01]  /*5280*/  FFMA R55, R55, UR20, -R64 ;  /* 0x0000001437377c23 */ /* 0x000fe20008000840 */
[----:B------:R-:W-:-:S02]  /*5290*/  IMAD.MOV.U32 R71, RZ, RZ, -0x3ffffff0 ;  /* 0xc0000010ff477424 */ /* 0x000fc400078e00ff */
[----:B------:R-:W-:Y:S01]  /*52a0*/  FFMA R12, R21, R12, R22 ;  /* 0x0000000c150c7223 */ /* 0x000fe20000000016 */
[----:B------:R-:W-:Y:S01]  /*52b0*/  VIADD R6, R6, 0x1 ;  /* 0x0000000106067836 */ /* 0x000fe20000000000 */
[----:B------:R1:W5:Y:S01]  /*52c0*/  MUFU.EX2 R28, R25 ;  /* 0x00000019001c7308 */ /* 0x0003620000000800 */
[----:B---3--:R-:W-:Y:S01]  /*52d0*/  FFMA R24, R34, UR20, -R64 ;  /* 0x0000001422187c23 */ /* 0x008fe20008000840 */
[----:B--2---:R-:W-:Y:S01]  /*52e0*/  @!P3 FMUL R31, R31, R31 ;  /* 0x0000001f1f1fb220 */ /* 0x004fe20000400000 */
[----:B------:R-:W-:-:S04]  /*52f0*/  FSETP.GEU.AND P3, PT, R68, -126, PT ;  /* 0xc2fc00004400780b */ /* 0x000fc80003f6e000 */
[----:B------:R-:W-:Y:S01]  /*5300*/  @!P2 FMUL R27, R27, 0.5 ;  /* 0x3f0000001b1ba820 */ /* 0x000fe20000400000 */
[----:B------:R2:W3:Y:S01]  /*5310*/  MUFU.EX2 R29, R26 ;  /* 0x0000001a001d7308 */ /* 0x0004e20000000800 */
[----:B-1----:R-:W-:Y:S01]  /*5320*/  FFMA R25, R35, UR20, -R64 ;  /* 0x0000001423197c23 */ /* 0x002fe20008000840 */
[----:B----4-:R-:W-:Y:S01]  /*5330*/  @!P4 FMUL R65, R65, R65 ;  /* 0x000000414141c220 */ /* 0x010fe20000400000 */
[----:B------:R-:W-:-:S03]  /*5340*/  FSETP.GEU.AND P4, PT, R33, -126, PT ;  /* 0xc2fc00002100780b */ /* 0x000fc60003f8e000 */
[----:B------:R-:W-:Y:S02]  /*5350*/  FFMA R13, R20, R13, R65 ;  /* 0x0000000d140d7223 */ /* 0x000fe40000000041 */
[----:B------:R-:W-:Y:S01]  /*5360*/  @!P3 FMUL R68, R68, 0.5 ;  /* 0x3f0000004444b820 */ /* 0x000fe20000400000 */
[----:B-----5:R-:W-:Y:S01]  /*5370*/  @!P5 FMUL R28, R28, R28 ;  /* 0x0000001c1c1cd220 */ /* 0x020fe20000400000 */
[----:B------:R-:W-:Y:S01]  /*5380*/  FSETP.GEU.AND P5, PT, R24, -126, PT ;  /* 0xc2fc00001800780b */ /* 0x000fe20003fae000 */
[----:B------:R1:W4:Y:S01]  /*5390*/  MUFU.EX2 R32, R27 ;  /* 0x0000001b00207308 */ /* 0x0003220000000800 */
[----:B--2---:R-:W-:-:S04]  /*53a0*/  FFMA R26, R38, UR20, -R64 ;  /* 0x00000014261a7c23 */ /* 0x004fc80008000840 */
[----:B------:R-:W-:Y:S01]  /*53b0*/  @!P4 FMUL R33, R33, 0.5 ;  /* 0x3f0000002121c820 */ /* 0x000fe20000400000 */
[----:B---3--:R-:W-:Y:S01]  /*53c0*/  @!P6 FMUL R29, R29, R29 ;  /* 0x0000001d1d1de220 */ /* 0x008fe20000400000 */
[----:B------:R-:W-:Y:S01]  /*53d0*/  FSETP.GEU.AND P6, PT, R25, -126, PT ;  /* 0xc2fc00001900780b */ /* 0x000fe20003fce000 */
[----:B------:R-:W2:Y:S01]  /*53e0*/  MUFU.EX2 R34, R68 ;  /* 0x0000004400227308 */ /* 0x000ea20000000800 */
[----:B-1----:R-:W-:-:S03]  /*53f0*/  F2FP.BF16.F32.PACK_AB R27, R31, R30 ;  /* 0x0000001e1f1b723e */ /* 0x002fc600000010ff */
[----:B------:R-:W-:-:S04]  /*5400*/  @!P5 FMUL R24, R24, 0.5 ;  /* 0x3f0000001818d820 */ /* 0x000fc80000400000 */
[----:B------:R-:W1:Y:S01]  /*5410*/  MUFU.EX2 R67, R33 ;  /* 0x0000002100437308 */ /* 0x000e620000000800 */
[----:B----4-:R-:W-:Y:S01]  /*5420*/  @!P2 FMUL R32, R32, R32 ;  /* 0x000000202020a220 */ /* 0x010fe20000400000 */
[----:B------:R-:W-:Y:S02]  /*5430*/  FSETP.GEU.AND P2, PT, R36, -126, PT ;  /* 0xc2fc00002400780b */ /* 0x000fe40003f4e000 */
[----:B------:R-:W-:-:S04]  /*5440*/  @!P6 FMUL R25, R25, 0.5 ;  /* 0x3f0000001919e820 */ /* 0x000fc80000400000 */
[----:B------:R3:W4:Y:S01]  /*5450*/  MUFU.EX2 R35, R24 ;  /* 0x0000001800237308 */ /* 0x0007220000000800 */
[----:B--2---:R-:W-:Y:S01]  /*5460*/  @!P3 FMUL R34, R34, R34 ;  /* 0x000000222222b220 */ /* 0x004fe20000400000 */
[----:B------:R-:W-:-:S05]  /*5470*/  FSETP.GEU.AND P3, PT, R37, -126, PT ;  /* 0xc2fc00002500780b */ /* 0x000fca0003f6e000 */
[----:B------:R-:W-:Y:S01]  /*5480*/  @!P2 FMUL R36, R36, 0.5 ;  /* 0x3f0000002424a820 */ /* 0x000fe20000400000 */
[----:B------:R2:W5:Y:S01]  /*5490*/  MUFU.EX2 R68, R25 ;  /* 0x0000001900447308 */ /* 0x0005620000000800 */
[--C-:B---3--:R-:W-:Y:S01]  /*54a0*/  FFMA R24, R39, UR20, -R64.reuse ;  /* 0x0000001427187c23 */ /* 0x108fe20008000840 */
[----:B-1----:R-:W-:Y:S01]  /*54b0*/  @!P4 FMUL R67, R67, R67 ;  /* 0x000000434343c220 */ /* 0x002fe20000400000 */
[----:B------:R-:W-:Y:S01]  /*54c0*/  FSETP.GEU.AND P4, PT, R26, -126, PT ;  /* 0xc2fc00001a00780b */ /* 0x000fe20003f8e000 */
[--C-:B------:R-:W-:Y:S01]  /*54d0*/  FFMA R39, R42, UR20, -R64.reuse ;  /* 0x000000142a277c23 */ /* 0x100fe20008000840 */
[----:B------:R-:W-:Y:S01]  /*54e0*/  FFMA R42, R43, UR20, -R64 ;  /* 0x000000142b2a7c23 */ /* 0x000fe20008000840 */
[--C-:B------:R-:W-:Y:S01]  /*54f0*/  FFMA R43, R44, UR20, -R66.reuse ;  /* 0x000000142c2b7c23 */ /* 0x100fe20008000842 */
[----:B------:R-:W-:Y:S01]  /*5500*/  @!P3 FMUL R37, R37, 0.5 ;  /* 0x3f0000002525b820 */ /* 0x000fe20000400000 */
[----:B------:R-:W1:Y:S01]  /*5510*/  MUFU.EX2 R38, R36 ;  /* 0x0000002400267308 */ /* 0x000e620000000800 */
[--C-:B--2---:R-:W-:Y:S01]  /*5520*/  FFMA R25, R40, UR20, -R66.reuse ;  /* 0x0000001428197c23 */ /* 0x104fe20008000842 */
[----:B----4-:R-:W-:Y:S01]  /*5530*/  @!P5 FMUL R35, R35, R35 ;  /* 0x000000232323d220 */ /* 0x010fe20000400000 */
[----:B------:R-:W-:Y:S01]  /*5540*/  FSETP.GEU.AND P5, PT, R24, -126, PT ;  /* 0xc2fc00001800780b */ /* 0x000fe20003fae000 */
[--C-:B------:R-:W-:Y:S01]  /*5550*/  FFMA R40, R41, UR20, -R66.reuse ;  /* 0x0000001429287c23 */ /* 0x100fe20008000842 */
[----:B------:R-:W-:Y:S01]  /*5560*/  FFMA R44, R45, UR20, -R66 ;  /* 0x000000142d2c7c23 */ /* 0x000fe20008000842 */
[--C-:B------:R-:W-:Y:S01]  /*5570*/  FFMA R45, R46, UR20, -R64.reuse ;  /* 0x000000142e2d7c23 */ /* 0x100fe20008000840 */
[----:B------:R-:W-:Y:S01]  /*5580*/  FFMA R46, R47, UR20, -R64 ;  /* 0x000000142f2e7c23 */ /* 0x000fe20008000840 */
[----:B------:R-:W-:Y:S01]  /*5590*/  @!P4 FMUL R26, R26, 0.5 ;  /* 0x3f0000001a1ac820 */ /* 0x000fe20000400000 */
[----:B-----5:R-:W-:Y:S01]  /*55a0*/  @!P6 FMUL R68, R68, R68 ;  /* 0x000000444444e220 */ /* 0x020fe20000400000 */
[----:B------:R-:W-:Y:S01]  /*55b0*/  FSETP.GEU.AND P6, PT, R25, -126, PT ;  /* 0xc2fc00001900780b */ /* 0x000fe20003fce000 */
[----:B------:R-:W2:Y:S01]  /*55c0*/  MUFU.EX2 R33, R37 ;  /* 0x0000002500217308 */ /* 0x000ea20000000800 */
[--C-:B------:R-:W-:Y:S01]  /*55d0*/  FFMA R47, R48, UR20, -R66.reuse ;  /* 0x00000014302f7c23 */ /* 0x100fe20008000842 */
[----:B------:R-:W-:Y:S01]  /*55e0*/  FFMA R48, R49, UR20, -R66 ;  /* 0x0000001431307c23 */ /* 0x000fe20008000842 */
[--C-:B------:R-:W-:Y:S01]  /*55f0*/  FFMA R49, R50, UR20, -R64.reuse ;  /* 0x0000001432317c23 */ /* 0x100fe20008000840 */
[----:B------:R-:W-:Y:S01]  /*5600*/  FFMA R50, R51, UR20, -R64 ;  /* 0x0000001433327c23 */ /* 0x000fe20008000840 */
[----:B------:R-:W-:Y:S01]  /*5610*/  @!P5 FMUL R24, R24, 0.5 ;  /* 0x3f0000001818d820 */ /* 0x000fe20000400000 */
[----:B-1----:R-:W-:Y:S01]  /*5620*/  @!P2 FMUL R38, R38, R38 ;  /* 0x000000262626a220 */ /* 0x002fe20000400000 */
[----:B------:R-:W-:Y:S01]  /*5630*/  FSETP.GEU.AND P2, PT, R40, -126, PT ;  /* 0xc2fc00002800780b */ /* 0x000fe20003f4e000 */
[----:B------:R1:W3:Y:S04]  /*5640*/  MUFU.EX2 R41, R26 ;  /* 0x0000001a00297308 */ /* 0x0002e80000000800 */
[----:B------:R-:W-:-:S04]  /*5650*/  @!P6 FMUL R25, R25, 0.5 ;  /* 0x3f0000001919e820 */ /* 0x000fc80000400000 */
[----:B------:R4:W5:Y:S01]  /*5660*/  MUFU.EX2 R36, R24 ;  /* 0x0000001800247308 */ /* 0x0009620000000800 */
[----:B-1----:R-:W-:Y:S01]  /*5670*/  F2FP.BF16.F32.PACK_AB R26, R32, R29 ;  /* 0x0000001d201a723e */ /* 0x002fe200000010ff */
[----:B--2---:R-:W-:Y:S01]  /*5680*/  @!P3 FMUL R33, R33, R33 ;  /* 0x000000212121b220 */ /* 0x004fe20000400000 */
[----:B------:R-:W-:Y:S01]  /*5690*/  FSETP.GEU.AND P3, PT, R39, -126, PT ;  /* 0xc2fc00002700780b */ /* 0x000fe20003f6e000 */
[----:B------:R-:W-:-:S04]  /*56a0*/  @!P2 FMUL R40, R40, 0.5 ;  /* 0x3f0000002828a820 */ /* 0x000fc80000400000 */
[----:B------:R1:W2:Y:S01]  /*56b0*/  MUFU.EX2 R37, R25 ;  /* 0x0000001900257308 */ /* 0x0002a20000000800 */
[----:B----4-:R-:W-:Y:S01]  /*56c0*/  F2FP.BF16.F32.PACK_AB R24, R28, R65 ;  /* 0x000000411c18723e */ /* 0x010fe200000010ff */
[----:B---3--:R-:W-:Y:S01]  /*56d0*/  @!P4 FMUL R41, R41, R41 ;  /* 0x000000292929c220 */ /* 0x008fe20000400000 */
[----:B------:R-:W-:Y:S01]  /*56e0*/  FSETP.GEU.AND P4, PT, R42, -126, PT ;  /* 0xc2fc00002a00780b */ /* 0x000fe20003f8e000 */
[----:B------:R-:W-:-:S04]  /*56f0*/  FADD R28, R13, R28 ;  /* 0x0000001c0d1c7221 */ /* 0x000fc80000000000 */
[----:B------:R-:W-:Y:S01]  /*5700*/  @!P3 FMUL R39, R39, 0.5 ;  /* 0x3f0000002727b820 */ /* 0x000fe20000400000 */
[----:B-1----:R-:W-:Y:S01]  /*5710*/  F2FP.BF16.F32.PACK_AB R25, R23, R22 ;  /* 0x000000161719723e */ /* 0x002fe200000010ff */
[----:B-----5:R-:W-:Y:S01]  /*5720*/  @!P5 FMUL R36, R36, R36 ;  /* 0x000000242424d220 */ /* 0x020fe20000400000 */
[----:B------:R-:W-:Y:S01]  /*5730*/  FSETP.GEU.AND P5, PT, R43, -126, PT ;  /* 0xc2fc00002b00780b */ /* 0x000fe20003fae000 */
[----:B------:R-:W1:Y:S01]  /*5740*/  MUFU.EX2 R40, R40 ;  /* 0x0000002800287308 */ /* 0x000e620000000800 */
[----:B------:R-:W-:Y:S01]  /*5750*/  WARPGROUP.ARRIVE ;  /* 0x00000000000079c5 */ /* 0x000fe20000000000 */
[----:B------:R-:W-:Y:S01]  /*5760*/  FADD R23, R12, R23 ;  /* 0x000000170c177221 */ /* 0x000fe20000000000 */
[----:B------:R-:W-:Y:S01]  /*5770*/  FADD R29, R28, R29 ;  /* 0x0000001d1c1d7221 */ /* 0x000fe20000000000 */
[----:B------:R-:W-:Y:S01]  /*5780*/  @!P4 FMUL R42, R42, 0.5 ;  /* 0x3f0000002a2ac820 */ /* 0x000fe20000400000 */
[----:B--2---:R-:W-:Y:S01]  /*5790*/  @!P6 FMUL R37, R37, R37 ;  /* 0x000000252525e220 */ /* 0x004fe20000400000 */
[----:B------:R-:W-:Y:S01]  /*57a0*/  FSETP.GEU.AND P6, PT, R44, -126, PT ;  /* 0xc2fc00002c00780b */ /* 0x000fe20003fce000 */
[----:B------:R-:W-:Y:S01]  /*57b0*/  HGMMA.64x16x16.F32.BF16 R56, R24, gdesc[UR4].tnspB, R56, gsb0 ;  /* 0x4020000418387df0 */ /* 0x000fe20008001838 */
[----:B------:R-:W2:Y:S01]  /*57c0*/  MUFU.EX2 R39, R39 ;  /* 0x0000002700277308 */ /* 0x000ea20000000800 */
[----:B------:R-:W-:Y:S01]  /*57d0*/  FADD R30, R23, R30 ;  /* 0x0000001e171e7221 */ /* 0x000fe20000000000 */
[----:B------:R-:W-:-:S02]  /*57e0*/  FADD R29, R29, R32 ;  /* 0x000000201d1d7221 */ /* 0x000fc40000000000 */
[----:B------:R-:W-:Y:S01]  /*57f0*/  @!P5 FMUL R43, R43, 0.5 ;  /* 0x3f0000002b2bd820 */ /* 0x000fe20000400000 */
[----:B------:R-:W-:-:S03]  /*5800*/  FADD R30, R30, R31 ;  /* 0x0000001f1e1e7221 */ /* 0x000fc60000000000 */
[----:B------:R-:W3:Y:S01]  /*5810*/  MUFU.EX2 R42, R42 ;  /* 0x0000002a002a7308 */ /* 0x000ee20000000800 */
[----:B-1----:R-:W-:Y:S01]  /*5820*/  @!P2 FMUL R40, R40, R40 ;  /* 0x000000282828a220 */ /* 0x002fe20000400000 */
[----:B------:R-:W-:Y:S01]  /*5830*/  FSETP.GEU.AND P2, PT, R45, -126, PT ;  /* 0xc2fc00002d00780b */ /* 0x000fe20003f4e000 */
[----:B------:R-:W-:-:S05]  /*5840*/  @!P6 FMUL R44, R44, 0.5 ;  /* 0x3f0000002c2ce820 */ /* 0x000fca0000400000 */
[----:B------:R-:W1:Y:S01]  /*5850*/  MUFU.EX2 R43, R43 ;  /* 0x0000002b002b7308 */ /* 0x000e620000000800 */
[----:B--2---:R-:W-:Y:S01]  /*5860*/  @!P3 FMUL R39, R39, R39 ;  /* 0x000000272727b220 */ /* 0x004fe20000400000 */
[----:B------:R-:W-:-:S05]  /*5870*/  FSETP.GEU.AND P3, PT, R46, -126, PT ;  /* 0xc2fc00002e00780b */ /* 0x000fca0003f6e000 */
[----:B------:R-:W-:Y:S01]  /*5880*/  @!P2 FMUL R45, R45, 0.5 ;  /* 0x3f0000002d2da820 */ /* 0x000fe20000400000 */
[----:B------:R-:W2:Y:S01]  /*5890*/  MUFU.EX2 R44, R44 ;  /* 0x0000002c002c7308 */ /* 0x000ea20000000800 */
[----:B---3--:R-:W-:Y:S01]  /*58a0*/  @!P4 FMUL R42, R42, R42 ;  /* 0x0000002a2a2ac220 */ /* 0x008fe20000400000 */
[----:B------:R-:W-:-:S05]  /*58b0*/  FSETP.GEU.AND P4, PT, R47, -126, PT ;  /* 0xc2fc00002f00780b */ /* 0x000fca0003f8e000 */
[----:B------:R-:W-:Y:S01]  /*58c0*/  @!P3 FMUL R46, R46, 0.5 ;  /* 0x3f0000002e2eb820 */ /* 0x000fe20000400000 */
[----:B------:R-:W3:Y:S01]  /*58d0*/  MUFU.EX2 R45, R45 ;  /* 0x0000002d002d7308 */ /* 0x000ee20000000800 */
[----:B-1----:R-:W-:Y:S01]  /*58e0*/  @!P5 FMUL R43, R43, R43 ;  /* 0x0000002b2b2bd220 */ /* 0x002fe20000400000 */
[----:B------:R-:W-:-:S05]  /*58f0*/  FSETP.GEU.AND P5, PT, R48, -126, PT ;  /* 0xc2fc00003000780b */ /* 0x000fca0003fae000 */
[----:B------:R-:W-:Y:S01]  /*5900*/  @!P4 FMUL R47, R47, 0.5 ;  /* 0x3f0000002f2fc820 */ /* 0x000fe20000400000 */
[----:B------:R-:W1:Y:S01]  /*5910*/  MUFU.EX2 R46, R46 ;  /* 0x0000002e002e7308 */ /* 0x000e620000000800 */
[----:B------:R-:W-:Y:S02]  /*5920*/  WARPGROUP.DEPBAR.LE gsb0, 0x0 ;  /* 0x00008000000079c5 */ /* 0x000fe40000010000 */
[----:B------:R-:W-:Y:S01]  /*5930*/  VIADD R24, R70, 0x20 ;  /* 0x0000002046187836 */ /* 0x000fe20000000000 */
[----:B------:R-:W-:Y:S01]  /*5940*/  MOV R25, 0xc0000010 ;  /* 0xc000001000197802 */ /* 0x000fe20000000f00 */
[----:B--2---:R-:W-:Y:S01]  /*5950*/  @!P6 FMUL R44, R44, R44 ;  /* 0x0000002c2c2ce220 */ /* 0x004fe20000400000 */
[----:B------:R-:W-:Y:S01]  /*5960*/  F2FP.BF16.F32.PACK_AB R26, R33, R38 ;  /* 0x00000026211a723e */ /* 0x000fe200000010ff */
[----:B------:R-:W-:Y:S01]  /*5970*/  @!P5 FMUL R48, R48, 0.5 ;  /* 0x3f0000003030d820 */ /* 0x000fe20000400000 */
[----:B------:R-:W-:Y:S01]  /*5980*/  R2UR UR6, R24 ;  /* 0x00000000180672ca */ /* 0x000fe200000e0000 */
[----:B------:R-:W2:Y:S01]  /*5990*/  MUFU.EX2 R47, R47 ;  /* 0x0000002f002f7308 */ /* 0x000ea20000000800 */
[----:B------:R-:W-:Y:S01]  /*59a0*/  R2UR UR7, R25 ;  /* 0x00000000190772ca */ /* 0x000fe200000e0000 */
[----:B---3--:R-:W-:Y:S01]  /*59b0*/  @!P2 FMUL R45, R45, R45 ;  /* 0x0000002d2d2da220 */ /* 0x008fe20000400000 */
[----:B------:R-:W-:Y:S01]  /*59c0*/  F2FP.BF16.F32.PACK_AB R24, R67, R34 ;  /* 0x000000224318723e */ /* 0x000fe200000010ff */
[----:B------:R-:W-:Y:S01]  /*59d0*/  FADD R34, R29, R34 ;  /* 0x000000221d227221 */ /* 0x000fe20000000000 */
[----:B------:R-:W-:Y:S01]  /*59e0*/  F2FP.BF16.F32.PACK_AB R25, R68, R35 ;  /* 0x000000234419723e */ /* 0x000fe200000010ff */
[----:B------:R-:W-:Y:S01]  /*59f0*/  FADD R35, R30, R35 ;  /* 0x000000231e237221 */ /* 0x000fe20000000000 */
[----:B------:R-:W-:Y:S01]  /*5a00*/  F2FP.BF16.F32.PACK_AB R27, R36, R41 ;  /* 0x00000029241b723e */ /* 0x000fe200000010ff */
[----:B------:R-:W3:Y:S01]  /*5a10*/  MUFU.EX2 R48, R48 ;  /* 0x0000003000307308 */ /* 0x000ee20000000800 */
[----:B------:R-:W-:Y:S01]  /*5a20*/  FSETP.GEU.AND P6, PT, R49, -126, PT ;  /* 0xc2fc00003100780b */ /* 0x000fe20003fce000 */
[----:B-1----:R-:W-:Y:S01]  /*5a30*/  @!P3 FMUL R46, R46, R46 ;  /* 0x0000002e2e2eb220 */ /* 0x002fe20000400000 */
[----:B------:R-:W-:Y:S01]  /*5a40*/  WARPGROUP.ARRIVE ;  /* 0x00000000000079c5 */ /* 0x000fe20000000000 */
[----:B------:R-:W-:Y:S01]  /*5a50*/  FSETP.GEU.AND P2, PT, R50, -126, PT ;  /* 0xc2fc00003200780b */ /* 0x000fe20003f4e000 */
[----:B------:R-:W-:Y:S01]  /*5a60*/  FADD R67, R34, R67 ;  /* 0x0000004322437221 */ /* 0x000fe20000000000 */
[----:B------:R-:W-:Y:S01]  /*5a70*/  FSETP.GEU.AND P3, PT, R52, -126, PT ;  /* 0xc2fc00003400780b */ /* 0x000fe20003f6e000 */
[----:B------:R-:W-:-:S02]  /*5a80*/  FADD R68, R35, R68 ;  /* 0x0000004423447221 */ /* 0x000fc40000000000 */
[----:B------:R-:W-:Y:S01]  /*5a90*/  HGMMA.64x16x16.F32.BF16 R56, R24, gdesc[UR4].tnspB, R56, gsb0 ;  /* 0x4020000418387df0 */ /* 0x000fe20008001838 */
[----:B--2---:R-:W-:Y:S01]  /*5aa0*/  @!P4 FMUL R47, R47, R47 ;  /* 0x0000002f2f2fc220 */ /* 0x004fe20000400000 */
[----:B------:R-:W-:Y:S01]  /*5ab0*/  FSETP.GEU.AND P4, PT, R53, -126, PT ;  /* 0xc2fc00003500780b */ /* 0x000fe20003f8e000 */
[----:B------:R-:W-:Y:S01]  /*5ac0*/  FADD R38, R67, R38 ;  /* 0x0000002643267221 */ /* 0x000fe20000000000 */
[----:B------:R-:W-:Y:S01]  /*5ad0*/  FADD R41, R68, R41 ;  /* 0x0000002944297221 */ /* 0x000fe20000000000 */
[----:B------:R-:W-:Y:S02]  /*5ae0*/  @!P6 FMUL R49, R49, 0.5 ;  /* 0x3f0000003131e820 */ /* 0x000fe40000400000 */
[----:B------:R-:W-:Y:S01]  /*5af0*/  FADD R38, R38, R33 ;  /* 0x0000002126267221 */ /* 0x000fe20000000000 */
[----:B---3--:R-:W-:Y:S01]  /*5b00*/  @!P5 FMUL R48, R48, R48 ;  /* 0x000000303030d220 */ /* 0x008fe20000400000 */
[----:B------:R-:W-:Y:S01]  /*5b10*/  FSETP.GEU.AND P5, PT, R54, -126, PT ;  /* 0xc2fc00003600780b */ /* 0x000fe20003fae000 */
[----:B------:R-:W-:Y:S01]  /*5b20*/  @!P2 FMUL R50, R50, 0.5 ;  /* 0x3f0000003232a820 */ /* 0x000fe20000400000 */
[----:B------:R-:W1:Y:S01]  /*5b30*/  MUFU.EX2 R49, R49 ;  /* 0x0000003100317308 */ /* 0x000e620000000800 */
[----:B------:R-:W-:Y:S01]  /*5b40*/  @!P3 FMUL R52, R52, 0.5 ;  /* 0x3f0000003434b820 */ /* 0x000fe20000400000 */
[----:B------:R-:W-:-:S02]  /*5b50*/  FADD R36, R41, R36 ;  /* 0x0000002429247221 */ /* 0x000fc40000000000 */
[----:B------:R-:W-:-:S04]  /*5b60*/  @!P4 FMUL R53, R53, 0.5 ;  /* 0x3f0000003535c820 */ /* 0x000fc80000400000 */
[----:B------:R-:W2:Y:S03]  /*5b70*/  MUFU.EX2 R50, R50 ;  /* 0x0000003200327308 */ /* 0x000ea60000000800 */
[----:B------:R-:W-:-:S05]  /*5b80*/  @!P5 FMUL R54, R54, 0.5 ;  /* 0x3f0000003636d820 */ /* 0x000fca0000400000 */
[----:B------:R-:W3:Y:S01]  /*5b90*/  MUFU.EX2 R52, R52 ;  /* 0x0000003400347308 */ /* 0x000ee20000000800 */
[----:B-1----:R-:W-:Y:S01]  /*5ba0*/  @!P6 FMUL R49, R49, R49 ;  /* 0x000000313131e220 */ /* 0x002fe20000400000 */
[----:B------:R-:W-:-:S06]  /*5bb0*/  FSETP.GEU.AND P6, PT, R55, -126, PT ;  /* 0xc2fc00003700780b */ /* 0x000fcc0003fce000 */
[----:B------:R-:W1:Y:S01]  /*5bc0*/  MUFU.EX2 R53, R53 ;  /* 0x0000003500357308 */ /* 0x000e620000000800 */
[----:B--2---:R-:W-:Y:S01]  /*5bd0*/  @!P2 FMUL R50, R50, R50 ;  /* 0x000000323232a220 */ /* 0x004fe20000400000 */
[----:B------:R-:W-:-:S04]  /*5be0*/  ISETP.NE.AND P2, PT, R6, 0x4, PT ;  /* 0x000000040600780c */ /* 0x000fc80003f45270 */
[----:B------:R-:W-:Y:S01]  /*5bf0*/  SEL R20, R6, RZ, P2 ;  /* 0x000000ff06147207 */ /* 0x000fe20001000000 */
[----:B------:R-:W-:Y:S02]  /*5c00*/  WARPGROUP.DEPBAR.LE gsb0, 0x0 ;  /* 0x00008000000079c5 */ /* 0x000fe40000010000 */
[----:B------:R-:W-:Y:S01]  /*5c10*/  VIADD R24, R70, 0x40 ;  /* 0x0000004046187836 */ /* 0x000fe20000000000 */
[----:B------:R-:W-:Y:S01]  /*5c20*/  F2FP.BF16.F32.PACK_AB R26, R44, R43 ;  /* 0x0000002b2c1a723e */ /* 0x000fe200000010ff */
[----:B------:R-:W-:Y:S01]  /*5c30*/  IMAD.MOV.U32 R25, RZ, RZ, -0x3ffffff0 ;  /* 0xc0000010ff197424 */ /* 0x000fe200078e00ff */
[----:B------:R-:W-:Y:S01]  /*5c40*/  F2FP.BF16.F32.PACK_AB R27, R46, R45 ;  /* 0x0000002d2e1b723e */ /* 0x000fe200000010ff */
[----:B------:R-:W-:Y:S01]  /*5c50*/  @!P6 FMUL R55, R55, 0.5 ;  /* 0x3f0000003737e820 */ /* 0x000fe20000400000 */
[----:B------:R-:W-:Y:S01]  /*5c60*/  R2UR UR6, R24 ;  /* 0x00000000180672ca */ /* 0x000fe200000e0000 */
[----:B------:R-:W2:Y:S01]  /*5c70*/  MUFU.EX2 R54, R54 ;  /* 0x0000003600367308 */ /* 0x000ea20000000800 */
[----:B------:R-:W-:Y:S01]  /*5c80*/  R2UR UR7, R25 ;  /* 0x00000000190772ca */ /* 0x000fe200000e0000 */
[----:B------:R-:W-:Y:S01]  /*5c90*/  VIADD R70, R70, 0x60 ;  /* 0x0000006046467836 */ /* 0x000fe20000000000 */
[----:B------:R-:W-:Y:S01]  /*5ca0*/  F2FP.BF16.F32.PACK_AB R24, R40, R37 ;  /* 0x000000252818723e */ /* 0x000fe200000010ff */
[----:B---3--:R-:W-:Y:S01]  /*5cb0*/  @!P3 FMUL R52, R52, R52 ;  /* 0x000000343434b220 */ /* 0x008fe20000400000 */
[----:B------:R-:W-:Y:S01]  /*5cc0*/  F2FP.BF16.F32.PACK_AB R25, R42, R39 ;  /* 0x000000272a19723e */ /* 0x000fe200000010ff */
[----:B-1----:R-:W-:Y:S01]  /*5cd0*/  @!P4 FMUL R53, R53, R53 ;  /* 0x000000353535c220 */ /* 0x002fe20000400000 */
[----:B------:R-:W-:Y:S01]  /*5ce0*/  FADD R37, R38, R37 ;  /* 0x0000002526257221 */ /* 0x000fe20000000000 */
[----:B------:R-:W1:Y:S01]  /*5cf0*/  MUFU.EX2 R55, R55 ;  /* 0x0000003700377308 */ /* 0x000e620000000800 */
[----:B------:R-:W-:Y:S01]  /*5d00*/  WARPGROUP.ARRIVE ;  /* 0x00000000000079c5 */ /* 0x000fe20000000000 */
[----:B------:R-:W-:Y:S01]  /*5d10*/  FADD R39, R36, R39 ;  /* 0x0000002724277221 */ /* 0x000fe20000000000 */
[----:B------:R-:W-:Y:S01]  /*5d20*/  FADD R40, R37, R40 ;  /* 0x0000002825287221 */ /* 0x000fe20000000000 */
[----:B------:R-:W-:-:S02]  /*5d30*/  IMAD R6, R20, 0x8, R11 ;  /* 0x0000000814067824 */ /* 0x000fc400078e020b */
[----:B------:R-:W-:Y:S01]  /*5d40*/  FADD R42, R39, R42 ;  /* 0x0000002a272a7221 */ /* 0x000fe20000000000 */
[----:B------:R-:W-:Y:S01]  /*5d50*/  HGMMA.64x16x16.F32.BF16 R56, R24, gdesc[UR4].tnspB, R56, gsb0 ;  /* 0x4020000418387df0 */ /* 0x000fe20008001838 */
[----:B------:R-:W-:Y:S01]  /*5d60*/  R2UR UR6, R70 ;  /* 0x00000000460672ca */ /* 0x000fe200000e0000 */
[----:B--2---:R-:W-:Y:S01]  /*5d70*/  @!P5 FMUL R54, R54, R54 ;  /* 0x000000363636d220 */ /* 0x004fe20000400000 */
[----:B------:R-:W-:Y:S01]  /*5d80*/  R2UR UR7, R71 ;  /* 0x00000000470772ca */ /* 0x000fe200000e0000 */
[----:B------:R-:W-:Y:S01]  /*5d90*/  FADD R43, R40, R43 ;  /* 0x0000002b282b7221 */ /* 0x000fe20000000000 */
[----:B------:R-:W-:Y:S01]  /*5da0*/  FADD R45, R42, R45 ;  /* 0x0000002d2a2d7221 */ /* 0x000fe20000000000 */
[----:B------:R-:W-:Y:S02]  /*5db0*/  PRMT R6, RZ, 0x654, R6 ;  /* 0x00000654ff067816 */ /* 0x000fe40000000006 */
[----:B------:R-:W-:Y:S01]  /*5dc0*/  FADD R44, R43, R44 ;  /* 0x0000002c2b2c7221 */ /* 0x000fe20000000000 */
[----:B------:R-:W-:Y:S01]  /*5dd0*/  FADD R46, R45, R46 ;  /* 0x0000002e2d2e7221 */ /* 0x000fe20000000000 */
[----:B-1----:R-:W-:Y:S01]  /*5de0*/  @!P6 FMUL R55, R55, R55 ;  /* 0x000000373737e220 */ /* 0x002fe20000400000 */
[----:B------:R-:W-:-:S02]  /*5df0*/  WARPGROUP.DEPBAR.LE gsb0, 0x0 ;  /* 0x00008000000079c5 */ /* 0x000fc40000010000 */
[----:B------:R-:W-:Y:S01]  /*5e00*/  F2FP.BF16.F32.PACK_AB R24, R48, R47 ;  /* 0x0000002f3018723e */ /* 0x000fe200000010ff */
[----:B------:R-:W-:Y:S01]  /*5e10*/  FADD R47, R44, R47 ;  /* 0x0000002f2c2f7221 */ /* 0x000fe20000000000 */
[----:B------:R-:W-:Y:S01]  /*5e20*/  F2FP.BF16.F32.PACK_AB R25, R50, R49 ;  /* 0x000000313219723e */ /* 0x000fe200000010ff */
[----:B------:R-:W-:Y:S01]  /*5e30*/  FADD R49, R46, R49 ;  /* 0x000000312e317221 */ /* 0x000fe20000000000 */
[----:B------:R-:W-:Y:S01]  /*5e40*/  F2FP.BF16.F32.PACK_AB R26, R53, R52 ;  /* 0x00000034351a723e */ /* 0x000fe200000010ff */
[----:B------:R-:W-:Y:S01]  /*5e50*/  FADD R47, R47, R48 ;  /* 0x000000302f2f7221 */ /* 0x000fe20000000000 */
[----:B------:R-:W-:Y:S01]  /*5e60*/  F2FP.BF16.F32.PACK_AB R27, R55, R54 ;  /* 0x00000036371b723e */ /* 0x000fe200000010ff */
[----:B------:R-:W-:Y:S02]  /*5e70*/  FADD R49, R49, R50 ;  /* 0x0000003231317221 */ /* 0x000fe40000000000 */
[----:B------:R-:W-:Y:S01]  /*5e80*/  FADD R52, R47, R52 ;  /* 0x000000342f347221 */ /* 0x000fe20000000000 */
[----:B------:R-:W-:Y:S01]  /*5e90*/  WARPGROUP.ARRIVE ;  /* 0x00000000000079c5 */ /* 0x000fe20000000000 */
[----:B------:R-:W-:-:S02]  /*5ea0*/  FADD R12, R49, R54 ;  /* 0x00000036310c7221 */ /* 0x000fc40000000000 */
[----:B------:R-:W-:Y:S02]  /*5eb0*/  FADD R13, R52, R53 ;  /* 0x00000035340d7221 */ /* 0x000fe40000000000 */
[----:B------:R-:W-:Y:S01]  /*5ec0*/  FADD R12, R12, R55 ;  /* 0x000000370c0c7221 */ /* 0x000fe20000000000 */
[----:B------:R-:W-:Y:S03]  /*5ed0*/  HGMMA.64x16x16.F32.BF16 R56, R24, gdesc[UR4].tnspB, R56, gsb0 ;  /* 0x4020000418387df0 */ /* 0x000fe60008001838 */
[----:B------:R-:W-:Y:S02]  /*5ee0*/  WARPGROUP.DEPBAR.LE gsb0, 0x0 ;  /* 0x00008000000079c5 */ /* 0x000fe40000010000 */
[----:B------:R1:W-:Y:S01]  /*5ef0*/  SYNCS.ARRIVE.TRANS64.RED.A1T0 RZ, [R6+URZ], RZ ;  /* 0x000000ff06ff79a7 */ /* 0x0003e2000810043f */
[----:B------:R-:W-:Y:S05]  /*5f00*/  @P1 BRA `(.L_x_45) ;  /* 0x00000000009c1947 */ /* 0x000fea0003800000 */
[----:B------:R-:W-:Y:S01]  /*5f10*/  ISETP.LT.OR P1, PT, R7, 0x1, !P0 ;  /* 0x000000010700780c */ /* 0x000fe20004721670 */
[----:B------:R-:W-:-:S12]  /*5f20*/  BSSY B0, `(.L_x_46) ;  /* 0x0000024000007945 */ /* 0x000fd80003800000 */
[----:B------:R-:W-:Y:S05]  /*5f30*/  @P1 BRA `(.L_x_47) ;  /* 0x0000000000881947 */ /* 0x000fea0003800000 */
[----:B-1----:R-:W-:Y:S02]  /*5f40*/  LEA R6, R5, R2, 0x3 ;  /* 0x0000000205067211 */ /* 0x002fe400078e18ff */
[----:B------:R-:W-:Y:S02]  /*5f50*/  SHF.L.U32 R21, R4, 0x1f, RZ ;  /* 0x0000001f04157819 */ /* 0x000fe400000006ff */
[----:B------:R-:W-:Y:S02]  /*5f60*/  ISETP.NE.AND P2, PT, R0, RZ, PT ;  /* 0x000000ff0000720c */ /* 0x000fe40003f45270 */
[----:B------:R-:W1:Y:S02]  /*5f70*/  SYNCS.PHASECHK.TRANS64.TRYWAIT P1, [R6+URZ+0x2820], R21 ;  /* 0x00282015060075a7 */ /* 0x000e64000802017f */
[----:B-1----:R-:W-:Y:S09]  /*5f80*/  @!P1 BRA `(.L_x_48) ;  /* 0x00000014002c9947 */ /* 0x002ff20003800000 */
.L_x_85:
[----:B------:R-:W-:Y:S05]  /*5f90*/  @P2 BRA `(.L_x_49) ;  /* 0x0000000000142947 */ /* 0x000fea0003800000 */
[----:B------:R-:W-:Y:S01]  /*5fa0*/  ISETP.NE.AND P1, PT, R14, RZ, PT ;  /* 0x000000ff0e00720c */ /* 0x000fe20003f25270 */
[----:B-1----:R-:W-:-:S04]  /*5fb0*/  IMAD.MOV.U32 R21, RZ, RZ, 0x800 ;  /* 0x00000800ff157424 */ /* 0x002fc800078e00ff */
[----:B------:R2:W-:Y:S08]  /*5fc0*/  SYNCS.ARRIVE.TRANS64 RZ, [R6+URZ+0x2800], R21 ;  /* 0x0028001506ff79a7 */ /* 0x0005f0000800003f */
[----:B------:R-:W-:Y:S05]  /*5fd0*/  @!P1 BRA `(.L_x_49) ;  /* 0x0000000000049947 */ /* 0x000fea0003800000 */
[----:B------:R-:W-:Y:S01]  /*5fe0*/  BPT.TRAP 0x1 ;  /* 0x000000040000795c */ /* 0x000fe20000300000 */
.L_x_49:
        /* <DEDUP_REMOVED lines=12> */
[----:B------:R-:W-:Y:S01]  /*60b0*/  UMOV UR13, UR37 ;  /* 0x00000025000d7c82 */ /* 0x000fe20008000000 */
[----:B------:R-:W-:Y:S01]  /*60c0*/  VIADD R8, R8, 0x1 ;  /* 0x0000000108087836 */ /* 0x000fe20000000000 */
[----:B------:R-:W-:Y:S01]  /*60d0*/  USHF.L.U32 UR11, UR11, 0x6, URZ ;  /* 0x000000060b0b7899 */ /* 0x000fe2000800063f */
[----:B------:R-:W-:Y:S01]  /*60e0*/  ISETP.NE.AND P1, PT, R5, 0x4, PT ;  /* 0x000000040500780c */ /* 0x000fe20003f25270 */
[----:B------:R-:W-:-:S02]  /*60f0*/  UIADD3 UR9, UR9, 0x2800, URZ ;  /* 0x0000280009097890 */ /* 0x000fc4000fffe03f */
[----:B------:R-:W-:Y:S01]  /*6100*/  UIADD3 UR8, UR8, 0x800, URZ ;  /* 0x0000080008087890 */ /* 0x000fe2000fffe03f */
[----:B------:R-:W-:Y:S02]  /*6110*/  SEL R21, RZ, 0x1, P1 ;  /* 0x00000001ff157807 */ /* 0x000fe40000800000 */
[----:B------:R-:W-:Y:S02]  /*6120*/  SEL R5, R5, RZ, P1 ;  /* 0x000000ff05057207 */ /* 0x000fe40000800000 */
[----:B------:R-:W-:-:S04]  /*6130*/  LOP3.LUT R4, R4, R21, RZ, 0x3c, !PT ;  /* 0x0000001504047212 */ /* 0x000fc800078e3cff */
[----:B------:R2:W-:Y:S02]  /*6140*/  UTMALDG.4D [UR8], [UR6], desc[UR22] ;  /* 0x00001608060075b4 */ /* 0x0005e40008019000 */
[----:B--2---:R-:W-:Y:S01]  /*6150*/  NOP ;  /* 0x0000000000007918 */ /* 0x004fe20000000000 */
.L_x_47:
[----:B------:R-:W-:Y:S05]  /*6160*/  BSYNC B0 ;  /* 0x0000000000007941 */ /* 0x000fea0003800000 */
.L_x_46:
[----:B------:R-:W-:-:S07]  /*6170*/  VIADD R7, R7, 0xffffffff ;  /* 0xffffffff07077836 */ /* 0x000fce0000000000 */
.L_x_45:
[----:B------:R-:W-:Y:S01]  /*6180*/  IADD3 R17, R17, -0x1, RZ ;  /* 0xffffffff11117810 */ /* 0x000fe20007ffe0ff */
[----:B------:R-:W-:Y:S02]  /*6190*/  VIADD R15, R15, 0x1 ;  /* 0x000000010f0f7836 */ /* 0x000fe40000000000 */
[----:B-1----:R-:W-:Y:S01]  /*61a0*/  VIADD R6, R20, 0x1 ;  /* 0x0000000114067836 */ /* 0x002fe20000000000 */
[----:B------:R-:W-:Y:S01]  /*61b0*/  ISETP.GT.AND P3, PT, R17, 0x1, PT ;  /* 0x000000011100780c */ /* 0x000fe20003f64270 */
[----:B------:R-:W-:Y:S01]  /*61c0*/  VIADD R10, R10, 0x40 ;  /* 0x000000400a0a7836 */ /* 0x000fe20000000000 */
[----:B------:R-:W-:Y:S01]  /*61d0*/  ISETP.NE.AND P1, PT, R15, 0x4, PT ;  /* 0x000000040f00780c */ /* 0x000fe20003f25270 */
[----:B------:R-:W-:Y:S01]  /*61e0*/  IMAD.MOV.U32 R21, RZ, RZ, R19 ;  /* 0x000000ffff157224 */ /* 0x000fe200078e0013 */
[----:B------:R-:W-:Y:S02]  /*61f0*/  ISETP.NE.AND P2, PT, R6, 0x4, PT ;  /* 0x000000040600780c */ /* 0x000fe40003f45270 */
[----:B------:R-:W-:-:S02]  /*6200*/  SEL R20, RZ, 0x1, P1 ;  /* 0x00000001ff147807 */ /* 0x000fc40000800000 */
[----:B------:R-:W-:Y:S02]  /*6210*/  SEL R15, R15, RZ, P1 ;  /* 0x000000ff0f0f7207 */ /* 0x000fe40000800000 */
[----:B------:R-:W-:Y:S01]  /*6220*/  LOP3.LUT R3, R3, R20, RZ, 0x3c, !PT ;  /* 0x0000001403037212 */ /* 0x000fe200078e3cff */
[----:B------:R-:W-:Y:S01]  /*6230*/  IMAD.MOV.U32 R20, RZ, RZ, R18 ;  /* 0x000000ffff147224 */ /* 0x000fe200078e0012 */
[----:B------:R-:W-:Y:S01]  /*6240*/  SEL R6, R6, RZ, P2 ;  /* 0x000000ff06067207 */ /* 0x000fe20001000000 */
[----:B------:R-:W-:Y:S06]  /*6250*/  @P3 BRA `(.L_x_50) ;  /* 0xffffffe000503947 */ /* 0x000fec000383ffff */
.L_x_37:
[----:B------:R-:W-:Y:S05]  /*6260*/  WARPSYNC.ALL ;  /* 0x0000000000007948 */ /* 0x000fea0003800000 */
[----:B------:R-:W2:Y:S01]  /*6270*/  SHFL.BFLY PT, R0, R13, 0x1, 0x1f ;  /* 0x0c201f000d007f89 */ /* 0x000ea200000e0000 */
[----:B------:R-:W-:Y:S01]  /*6280*/  BSSY B0, `(.L_x_51) ;  /* 0x0000023000007945 */ /* 0x000fe20003800000 */
[----:B------:R-:W-:Y:S01]  /*6290*/  IMAD.MOV.U32 R4, RZ, RZ, 0x7f800000 ;  /* 0x7f800000ff047424 */ /* 0x000fe200078e00ff */
[----:B------:R-:W-:Y:S01]  /*62a0*/  MOV R8, 0x3f800000 ;  /* 0x3f80000000087802 */ /* 0x000fe20000000f00 */
[----:B------:R-:W3:Y:S01]  /*62b0*/  SHFL.BFLY PT, R3, R12, 0x1, 0x1f ;  /* 0x0c201f000c037f89 */ /* 0x000ee200000e0000 */
[----:B------:R-:W-:-:S02]  /*62c0*/  IMAD.MOV.U32 R7, RZ, RZ, 0x3f800000 ;  /* 0x3f800000ff077424 */ /* 0x000fc400078e00ff */
[----:B--2---:R-:W-:Y:S01]  /*62d0*/  FADD R0, R0, R13 ;  /* 0x0000000d00007221 */ /* 0x004fe20000000000 */
[----:B---3--:R-:W-:-:S04]  /*62e0*/  FADD R14, R3, R12 ;  /* 0x0000000c030e7221 */ /* 0x008fc80000000000 */
[----:B------:R-:W2:Y:S04]  /*62f0*/  SHFL.BFLY PT, R5, R0, 0x2, 0x1f ;  /* 0x0c401f0000057f89 */ /* 0x000ea800000e0000 */
[----:B------:R-:W3:Y:S01]  /*6300*/  SHFL.BFLY PT, R15, R14, 0x2, 0x1f ;  /* 0x0c401f000e0f7f89 */ /* 0x000ee200000e0000 */
[C---:B--2---:R-:W-:Y:S01]  /*6310*/  FSETP.NE.AND P0, PT, R0.reuse, -R5, PT ;  /* 0x800000050000720b */ /* 0x044fe20003f05000 */
[----:B------:R-:W-:Y:S01]  /*6320*/  FADD R3, R0, R5 ;  /* 0x0000000500037221 */ /* 0x000fe20000000000 */
[----:B------:R-:W-:Y:S02]  /*6330*/  IMAD.MOV.U32 R5, RZ, RZ, 0x7f800000 ;  /* 0x7f800000ff057424 */ /* 0x000fe400078e00ff */
[----:B---3--:R-:W-:-:S09]  /*6340*/  FADD R6, R14, R15 ;  /* 0x0000000f0e067221 */ /* 0x008fd20000000000 */
[----:B------:R-:W-:Y:S05]  /*6350*/  @!P0 BRA `(.L_x_52) ;  /* 0x0000000000548947 */ /* 0x000fea0003800000 */
[----:B------:R-:W-:Y:S01]  /*6360*/  VIADD R0, R3, 0x1800000 ;  /* 0x0180000003007836 */ /* 0x000fe20000000000 */
[----:B------:R-:W-:Y:S04]  /*6370*/  BSSY B1, `(.L_x_53) ;  /* 0x000000c000017945 */ /* 0x000fe80003800000 */
[----:B------:R-:W-:-:S04]  /*6380*/  LOP3.LUT R0, R0, 0x7f800000, RZ, 0xc0, !PT ;  /* 0x7f80000000007812 */ /* 0x000fc800078ec0ff */
[----:B------:R-:W-:-:S13]  /*6390*/  ISETP.GT.U32.AND P0, PT, R0, 0x1ffffff, PT ;  /* 0x01ffffff0000780c */ /* 0x000fda0003f04070 */
[----:B------:R-:W-:Y:S05]  /*63a0*/  @P0 BRA `(.L_x_54) ;  /* 0x0000000000100947 */ /* 0x000fea0003800000 */
[----:B------:R-:W-:-:S07]  /*63b0*/  MOV R12, 0x63d0 ;  /* 0x000063d0000c7802 */ /* 0x000fce0000000f00 */
[----:B-1----:R-:W-:Y:S05]  /*63c0*/  CALL.REL.NOINC `($__internal_0_$__cuda_sm20_rcp_rn_f32_slowpath) ;  /* 0x0000001000307944 */ /* 0x002fea0003c00000 */
[----:B------:R-:W-:Y:S01]  /*63d0*/  IMAD.MOV.U32 R8, RZ, RZ, R0 ;  /* 0x000000ffff087224 */ /* 0x000fe200078e0000 */
[----:B------:R-:W-:Y:S06]  /*63e0*/  BRA `(.L_x_55) ;  /* 0x0000000000107947 */ /* 0x000fec0003800000 */
.L_x_54:
[----:B------:R-:W2:Y:S02]  /*63f0*/  MUFU.RCP R8, R3 ;  /* 0x0000000300087308 */ /* 0x000ea40000001000 */
[----:B--2---:R-:W-:-:S04]  /*6400*/  FFMA R0, R3, R8, -1 ;  /* 0xbf80000003007423 */ /* 0x004fc80000000008 */
[----:B------:R-:W-:-:S04]  /*6410*/  FADD.FTZ R5, -R0, -RZ ;  /* 0x800000ff00057221 */ /* 0x000fc80000010100 */
[----:B------:R-:W-:-:S07]  /*6420*/  FFMA R8, R8, R5, R8 ;  /* 0x0000000508087223 */ /* 0x000fce0000000008 */
.L_x_55:
[----:B------:R-:W-:Y:S05]  /*6430*/  BSYNC B1 ;  /* 0x0000000000017941 */ /* 0x000fea0003800000 */
.L_x_53:
[----:B------:R-:W-:Y:S01]  /*6440*/  FSETP.GEU.AND P0, PT, |R3|, 1.175494350822287508e-38, PT ;  /* 0x008000000300780b */ /* 0x000fe20003f0e200 */
[----:B------:R-:W-:-:S12]  /*6450*/  ULDC UR6, c[0x0][0x600] ;  /* 0x0001800000067ab9 */ /* 0x000fd80000000800 */
[----:B------:R-:W-:-:S04]  /*6460*/  @!P0 FMUL R3, R3, 16777216 ;  /* 0x4b80000003038820 */ /* 0x000fc80000400000 */
[----:B------:R-:W2:Y:S02]  /*6470*/  MUFU.LG2 R0, R3 ;  /* 0x0000000300007308 */ /* 0x000ea40000000c00 */
[----:B--2---:R-:W-:-:S04]  /*6480*/  @!P0 FADD R0, R0, -24 ;  /* 0xc1c0000000008421 */ /* 0x004fc80000000000 */
[----:B------:R-:W-:-:S04]  /*6490*/  FMUL R0, R0, 0.69314718246459960938 ;  /* 0x3f31721800007820 */ /* 0x000fc80000400000 */
[----:B------:R-:W-:-:S07]  /*64a0*/  FFMA R5, R19, UR6, R0 ;  /* 0x0000000613057c23 */ /* 0x000fce0008000000 */
.L_x_52:
[----:B------:R-:W-:Y:S05]  /*64b0*/  BSYNC B0 ;  /* 0x0000000000007941 */ /* 0x000fea0003800000 */
.L_x_51:
[----:B------:R-:W-:Y:S01]  /*64c0*/  FSETP.NE.AND P0, PT, R14, -R15, PT ;  /* 0x8000000f0e00720b */ /* 0x000fe20003f05000 */
[----:B------:R-:W-:Y:S01]  /*64d0*/  ULDC UR4, c[0x0][0x608] ;  /* 0x0001820000047ab9 */ /* 0x000fe20000000800 */
[----:B------:R-:W-:Y:S01]  /*64e0*/  BSSY B0, `(.L_x_56) ;  /* 0x000001d000007945 */ /* 0x000fe20003800000 */
[----:B------:R-:W-:-:S04]  /*64f0*/  FMUL R8, R8, UR4 ;  /* 0x0000000408087c20 */ /* 0x000fc80008400000 */
[-C--:B------:R-:W-:Y:S01]  /*6500*/  FMUL R56, R56, R8.reuse ;  /* 0x0000000838387220 */ /* 0x080fe20000400000 */
[-C--:B------:R-:W-:Y:S01]  /*6510*/  FMUL R57, R57, R8.reuse ;  /* 0x0000000839397220 */ /* 0x080fe20000400000 */
[-C--:B------:R-:W-:Y:S01]  /*6520*/  FMUL R60, R60, R8.reuse ;  /* 0x000000083c3c7220 */ /* 0x080fe20000400000 */
[----:B------:R-:W-:-:S03]  /*6530*/  FMUL R61, R61, R8 ;  /* 0x000000083d3d7220 */ /* 0x000fc60000400000 */
[----:B------:R-:W-:Y:S05]  /*6540*/  @!P0 BRA `(.L_x_57) ;  /* 0x0000000000588947 */ /* 0x000fea0003800000 */
[----:B------:R-:W-:Y:S01]  /*6550*/  VIADD R0, R6, 0x1800000 ;  /* 0x0180000006007836 */ /* 0x000fe20000000000 */
[----:B------:R-:W-:Y:S04]  /*6560*/  BSSY B1, `(.L_x_58) ;  /* 0x000000d000017945 */ /* 0x000fe80003800000 */
[----:B------:R-:W-:-:S04]  /*6570*/  LOP3.LUT R0, R0, 0x7f800000, RZ, 0xc0, !PT ;  /* 0x7f80000000007812 */ /* 0x000fc800078ec0ff */
[----:B------:R-:W-:-:S13]  /*6580*/  ISETP.GT.U32.AND P0, PT, R0, 0x1ffffff, PT ;  /* 0x01ffffff0000780c */ /* 0x000fda0003f04070 */
[----:B------:R-:W-:Y:S05]  /*6590*/  @P0 BRA `(.L_x_59) ;  /* 0x0000000000140947 */ /* 0x000fea0003800000 */
[----:B------:R-:W-:Y:S01]  /*65a0*/  IMAD.MOV.U32 R3, RZ, RZ, R6 ;  /* 0x000000ffff037224 */ /* 0x000fe200078e0006 */
[----:B------:R-:W-:-:S07]  /*65b0*/  MOV R12, 0x65d0 ;  /* 0x000065d0000c7802 */ /* 0x000fce0000000f00 */
[----:B-1----:R-:W-:Y:S05]  /*65c0*/  CALL.REL.NOINC `($__internal_0_$__cuda_sm20_rcp_rn_f32_slowpath) ;  /* 0x0000000c00b07944 */ /* 0x002fea0003c00000 */
[----:B------:R-:W-:Y:S01]  /*65d0*/  IMAD.MOV.U32 R7, RZ, RZ, R0 ;  /* 0x000000ffff077224 */ /* 0x000fe200078e0000 */
[----:B------:R-:W-:Y:S06]  /*65e0*/  BRA `(.L_x_60) ;  /* 0x0000000000107947 */ /* 0x000fec0003800000 */
.L_x_59:
[----:B------:R-:W2:Y:S02]  /*65f0*/  MUFU.RCP R7, R6 ;  /* 0x0000000600077308 */ /* 0x000ea40000001000 */
[----:B--2---:R-:W-:-:S04]  /*6600*/  FFMA R0, R6, R7, -1 ;  /* 0xbf80000006007423 */ /* 0x004fc80000000007 */
[----:B------:R-:W-:-:S04]  /*6610*/  FADD.FTZ R0, -R0, -RZ ;  /* 0x800000ff00007221 */ /* 0x000fc80000010100 */
[----:B------:R-:W-:-:S07]  /*6620*/  FFMA R7, R7, R0, R7 ;  /* 0x0000000007077223 */ /* 0x000fce0000000007 */
.L_x_60:
[----:B------:R-:W-:Y:S05]  /*6630*/  BSYNC B1 ;  /* 0x0000000000017941 */ /* 0x000fea0003800000 */
.L_x_58:
[----:B------:R-:W-:Y:S01]  /*6640*/  FSETP.GEU.AND P0, PT, |R6|, 1.175494350822287508e-38, PT ;  /* 0x008000000600780b */ /* 0x000fe20003f0e200 */
[----:B------:R-:W-:-:S12]  /*6650*/  ULDC UR4, c[0x0][0x600] ;  /* 0x0001800000047ab9 */ /* 0x000fd80000000800 */
[----:B------:R-:W-:-:S04]  /*6660*/  @!P0 FMUL R6, R6, 16777216 ;  /* 0x4b80000006068820 */ /* 0x000fc80000400000 */
[----:B------:R-:W2:Y:S02]  /*6670*/  MUFU.LG2 R0, R6 ;  /* 0x0000000600007308 */ /* 0x000ea40000000c00 */
[----:B--2---:R-:W-:-:S04]  /*6680*/  @!P0 FADD R0, R0, -24 ;  /* 0xc1c0000000008421 */ /* 0x004fc80000000000 */
[----:B------:R-:W-:-:S04]  /*6690*/  FMUL R3, R0, 0.69314718246459960938 ;  /* 0x3f31721800037820 */ /* 0x000fc80000400000 */
[----:B------:R-:W-:-:S07]  /*66a0*/  FFMA R4, R18, UR4, R3 ;  /* 0x0000000412047c23 */ /* 0x000fce0008000003 */
.L_x_57:
[----:B------:R-:W-:Y:S05]  /*66b0*/  BSYNC B0 ;  /* 0x0000000000007941 */ /* 0x000fea0003800000 */
.L_x_56:
[C---:B------:R-:W-:Y:S01]  /*66c0*/  LOP3.LUT P0, R19, R16.reuse, 0x3, RZ, 0xc0, !PT ;  /* 0x0000000310137812 */ /* 0x040fe2000780c0ff */
[----:B------:R-:W-:Y:S01]  /*66d0*/  ULDC UR4, c[0x0][0x608] ;  /* 0x0001820000047ab9 */ /* 0x000fe20000000800 */
[----:B------:R-:W-:Y:S01]  /*66e0*/  LOP3.LUT R17, R16, 0x7f, RZ, 0xc0, !PT ;  /* 0x0000007f10117812 */ /* 0x000fe200078ec0ff */
[----:B------:R-:W-:Y:S01]  /*66f0*/  ULDC.64 UR8, c[0x0][0x208] ;  /* 0x0000820000087ab9 */ /* 0x000fe20000000a00 */
[----:B------:R-:W-:Y:S01]  /*6700*/  FMUL R0, R7, UR4 ;  /* 0x0000000407007c20 */ /* 0x000fe20008400000 */
[----:B------:R-:W-:Y:S01]  /*6710*/  BSSY B0, `(.L_x_61) ;  /* 0x0000018000007945 */ /* 0x000fe20003800000 */
[----:B------:R-:W-:-:S07]  /*6720*/  SHF.R.U32.HI R18, RZ, 0x5, R17 ;  /* 0x00000005ff127819 */ /* 0x000fce0000011611 */
[----:B------:R-:W-:Y:S05]  /*6730*/  @P0 BRA `(.L_x_62) ;  /* 0x0000000000540947 */ /* 0x000fea0003800000 */
[----:B------:R-:W2:Y:S01]  /*6740*/  S2UR UR4, SR_CTAID.X ;  /* 0x00000000000479c3 */ /* 0x000ea20000002500 */
[----:B------:R-:W-:Y:S02]  /*6750*/  SHF.R.U32.HI R3, RZ, 0x2, R16 ;  /* 0x00000002ff037819 */ /* 0x000fe40000011610 */
[----:B------:R-:W-:Y:S02]  /*6760*/  SHF.L.U32 R6, R18, 0x4, RZ ;  /* 0x0000000412067819 */ /* 0x000fe400000006ff */
[----:B------:R-:W-:-:S04]  /*6770*/  LOP3.LUT R3, R3, 0x7, RZ, 0xc0, !PT ;  /* 0x0000000703037812 */ /* 0x000fc800078ec0ff */
[----:B------:R-:W-:Y:S01]  /*6780*/  LOP3.LUT R3, R6, 0xfffffff0, R3, 0xe2, !PT ;  /* 0xfffffff006037812 */ /* 0x000fe200078ee203 */
[----:B--2---:R-:W-:-:S03]  /*6790*/  USHF.L.U32 UR6, UR4, 0x6, URZ ;  /* 0x0000000604067899 */ /* 0x004fc6000800063f */
[----:B------:R-:W-:Y:S02]  /*67a0*/  ULDC.64 UR4, c[0x0][0x688] ;  /* 0x0001a20000047ab9 */ /* 0x000fe40000000a00 */
[----:B------:R-:W-:Y:S02]  /*67b0*/  UIMAD UR4, UR36, UR4, UR6 ;  /* 0x00000004240472a4 */ /* 0x000fe4000f8e0206 */
[----:B------:R-:W-:Y:S02]  /*67c0*/  LOP3.LUT R6, R3, UR6, RZ, 0xfc, !PT ;  /* 0x0000000603067c12 */ /* 0x000fe4000f8efcff */
[----:B------:R-:W-:-:S03]  /*67d0*/  UIMAD UR4, UR37, UR5, UR4 ;  /* 0x00000005250472a4 */ /* 0x000fc6000f8e0204 */
[C---:B------:R-:W-:Y:S01]  /*67e0*/  VIADD R7, R6.reuse, 0x8 ;  /* 0x0000000806077836 */ /* 0x040fe20000000000 */
[----:B------:R-:W-:Y:S02]  /*67f0*/  ULDC UR5, c[0x0][0x288] ;  /* 0x0000a20000057ab9 */ /* 0x000fe40000000800 */
[----:B------:R-:W-:Y:S02]  /*6800*/  ISETP.GE.U32.AND P0, PT, R6, UR5, PT ;  /* 0x0000000506007c0c */ /* 0x000fe4000bf06070 */
[----:B------:R-:W-:Y:S02]  /*6810*/  IADD3 R3, P2, R3, UR4, RZ ;  /* 0x0000000403037c10 */ /* 0x000fe4000ff5e0ff */
[----:B------:R-:W-:Y:S01]  /*6820*/  ISETP.GE.U32.AND P1, PT, R7, UR5, PT ;  /* 0x0000000507007c0c */ /* 0x000fe2000bf26070 */
[----:B------:R-:W-:Y:S02]  /*6830*/  ULDC.64 UR4, c[0x0][0x680] ;  /* 0x0001a00000047ab9 */ /* 0x000fe40000000a00 */
[----:B------:R-:W-:Y:S01]  /*6840*/  IMAD.X R8, RZ, RZ, RZ, P2 ;  /* 0x000000ffff087224 */ /* 0x000fe200010e06ff */
[----:B------:R-:W-:-:S04]  /*6850*/  LEA R6, P2, R3, UR4, 0x2 ;  /* 0x0000000403067c11 */ /* 0x000fc8000f8410ff */
[----:B------:R-:W-:-:S05]  /*6860*/  LEA.HI.X R7, R3, UR5, R8, 0x2, P2 ;  /* 0x0000000503077c11 */ /* 0x000fca00090f1408 */
[----:B------:R2:W-:Y:S04]  /*6870*/  @!P0 STG.E desc[UR8][R6.64], R5 ;  /* 0x0000000506008986 */ /* 0x0005e8000c101908 */
[----:B------:R2:W-:Y:S02]  /*6880*/  @!P1 STG.E desc[UR8][R6.64+0x20], R4 ;  /* 0x0000200406009986 */ /* 0x0005e4000c101908 */
.L_x_62:
[----:B------:R-:W-:Y:S05]  /*6890*/  BSYNC B0 ;  /* 0x0000000000007941 */ /* 0x000fea0003800000 */
.L_x_61:
[----:B------:R-:W-:Y:S01]  /*68a0*/  ULDC.64 UR4, c[0x0][0x730] ;  /* 0x0001cc0000047ab9 */ /* 0x000fe20000000a00 */
[-C--:B------:R-:W-:Y:S01]  /*68b0*/  FMUL R23, R58, R0.reuse ;  /* 0x000000003a177220 */ /* 0x080fe20000400000 */
[----:B------:R-:W-:Y:S01]  /*68c0*/  ISETP.NE.U32.AND P0, PT, RZ, UR4, PT ;  /* 0x00000004ff007c0c */ /* 0x000fe2000bf05070 */
[-C--:B------:R-:W-:Y:S01]  /*68d0*/  FMUL R59, R59, R0.reuse ;  /* 0x000000003b3b7220 */ /* 0x080fe20000400000 */
[-C--:B------:R-:W-:Y:S01]  /*68e0*/  FMUL R25, R62, R0.reuse ;  /* 0x000000003e197220 */ /* 0x080fe20000400000 */
[----:B------:R-:W-:Y:S01]  /*68f0*/  FMUL R63, R63, R0 ;  /* 0x000000003f3f7220 */ /* 0x000fe20000400000 */
[----:B------:R-:W-:-:S13]  /*6900*/  ISETP.NE.AND.EX P0, PT, RZ, UR5, PT, P0 ;  /* 0x00000005ff007c0c */ /* 0x000fda000bf05300 */
[----:B------:R-:W-:Y:S05]  /*6910*/  @P0 BRA `(.L_x_63) ;  /* 0x0000000000200947 */ /* 0x000fea0003800000 */
[----:B------:R-:W-:Y:S02]  /*6920*/  ULDC.64 UR4, c[0x0][0x728] ;  /* 0x0001ca0000047ab9 */ /* 0x000fe40000000a00 */
[----:B------:R-:W-:-:S04]  /*6930*/  ISETP.NE.U32.AND P0, PT, RZ, UR4, PT ;  /* 0x00000004ff007c0c */ /* 0x000fc8000bf05070 */
[----:B------:R-:W-:-:S13]  /*6940*/  ISETP.NE.AND.EX P0, PT, RZ, UR5, PT, P0 ;  /* 0x00000005ff007c0c */ /* 0x000fda000bf05300 */
[----:B------:R-:W-:Y:S05]  /*6950*/  @!P0 BRA `(.L_x_64) ;  /* 0x00000000000c8947 */ /* 0x000fea0003800000 */
[----:B--2---:R-:W2:Y:S02]  /*6960*/  LDC.64 R4, c[0x0][0x728] ;  /* 0x0001ca00ff047b82 */ /* 0x004ea40000000a00 */
[----:B--2---:R3:W5:Y:S01]  /*6970*/  LDG.E R4, desc[UR8][R4.64] ;  /* 0x0000000804047981 */ /* 0x004762000c1e1900 */
[----:B------:R-:W-:Y:S05]  /*6980*/  BRA `(.L_x_63) ;  /* 0x0000000000047947 */ /* 0x000fea0003800000 */
.L_x_64:
[----:B--2---:R-:W4:Y:S02]  /*6990*/  LDC R4, c[0x0][0x720] ;  /* 0x0001c800ff047b82 */ /* 0x004f240000000800 */
.L_x_63:
[----:B------:R-:W-:Y:S01]  /*69a0*/  MOV R0, RZ ;  /* 0x000000ff00007202 */ /* 0x000fe20000000f00 */
[----:B----45:R-:W-:-:S03]  /*69b0*/  IMAD.MOV.U32 R22, RZ, RZ, R4 ;  /* 0x000000ffff167224 */ /* 0x030fc600078e0004 */
[----:B------:R-:W-:-:S13]  /*69c0*/  LOP3.LUT P0, RZ, R0, 0x9f, RZ, 0xc0, !PT ;  /* 0x0000009f00ff7812 */ /* 0x000fda000780c0ff */
[----:B------:R-:W-:Y:S05]  /*69d0*/  @!P0 BRA `(.L_x_65) ;  /* 0x0000000000408947 */ /* 0x000fea0003800000 */
[----:B------:R-:W-:Y:S01]  /*69e0*/  MOV R0, 0x0 ;  /* 0x0000000000007802 */ /* 0x000fe20000000f00 */
[----:B------:R-:W-:Y:S01]  /*69f0*/  ULDC.64 UR4, c[0x4][0x68] ;  /* 0x01001a0000047ab9 */ /* 0x000fe20000000a00 */
[----:B------:R-:W-:Y:S01]  /*6a00*/  ULDC.64 UR6, c[0x4][0x8] ;  /* 0x0100020000067ab9 */ /* 0x000fe20000000a00 */
[----:B--2---:R-:W-:Y:S01]  /*6a10*/  IMAD.U32 R4, RZ, RZ, UR4 ;  /* 0x00000004ff047e24 */ /* 0x004fe2000f8e00ff */
[----:B------:R2:W4:Y:S01]  /*6a20*/  LDC.64 R14, c[0x4][R0] ;  /* 0x01000000000e7b82 */ /* 0x0005220000000a00 */
[----:B---3--:R-:W-:Y:S01]  /*6a30*/  IMAD.U32 R5, RZ, RZ, UR5 ;  /* 0x00000005ff057e24 */ /* 0x008fe2000f8e00ff */
[----:B------:R-:W-:Y:S01]  /*6a40*/  ULDC.64 UR4, c[0x4][0x70] ;  /* 0x01001c0000047ab9 */ /* 0x000fe20000000a00 */
[----:B------:R-:W-:Y:S01]  /*6a50*/  IMAD.U32 R10, RZ, RZ, UR6 ;  /* 0x00000006ff0a7e24 */ /* 0x000fe2000f8e00ff */
[----:B------:R-:W-:Y:S01]  /*6a60*/  MOV R7, UR5 ;  /* 0x0000000500077c02 */ /* 0x000fe20008000f00 */
[----:B------:R-:W-:Y:S02]  /*6a70*/  IMAD.U32 R6, RZ, RZ, UR4 ;  /* 0x00000004ff067e24 */ /* 0x000fe4000f8e00ff */
[----:B------:R-:W-:-:S02]  /*6a80*/  IMAD.U32 R11, RZ, RZ, UR7 ;  /* 0x00000007ff0b7e24 */ /* 0x000fc4000f8e00ff */
[----:B------:R-:W-:Y:S02]  /*6a90*/  IMAD.MOV.U32 R8, RZ, RZ, 0x70 ;  /* 0x00000070ff087424 */ /* 0x000fe400078e00ff */
[----:B------:R-:W-:Y:S02]  /*6aa0*/  IMAD.MOV.U32 R12, RZ, RZ, 0x1 ;  /* 0x00000001ff0c7424 */ /* 0x000fe400078e00ff */
[----:B--2---:R-:W-:-:S07]  /*6ab0*/  IMAD.MOV.U32 R13, RZ, RZ, RZ ;  /* 0x000000ffff0d7224 */ /* 0x004fce00078e00ff */
[----:B-1----:R-:W-:-:S07]  /*6ac0*/  LEPC R20, `(.L_x_65) ;  /* 0x000000001014794e */ /* 0x002fce0000000000 */
[----:B----4-:R-:W-:Y:S05]  /*6ad0*/  CALL.ABS.NOINC R14 ;  /* 0x000000000e007343 */ /* 0x010fea0003c00000 */
.L_x_65:
[----:B------:R-:W-:-:S13]  /*6ae0*/  LOP3.LUT P0, RZ, R2, 0x9f, RZ, 0xc0, !PT ;  /* 0x0000009f02ff7812 */ /* 0x000fda000780c0ff */
[----:B------:R-:W-:Y:S05]  /*6af0*/  @!P0 BRA `(.L_x_66) ;  /* 0x0000000000408947 */ /* 0x000fea0003800000 */
[----:B------:R-:W-:Y:S01]  /*6b00*/  MOV R0, 0x0 ;  /* 0x0000000000007802 */ /* 0x000fe20000000f00 */
[----:B------:R-:W-:Y:S01]  /*6b10*/  ULDC.64 UR4, c[0x4][0x68] ;  /* 0x01001a0000047ab9 */ /* 0x000fe20000000a00 */
[----:B------:R-:W-:Y:S01]  /*6b20*/  ULDC.64 UR6, c[0x4][0x8] ;  /* 0x0100020000067ab9 */ /* 0x000fe20000000a00 */
[----:B--2---:R-:W-:Y:S01]  /*6b30*/  IMAD.U32 R4, RZ, RZ, UR4 ;  /* 0x00000004ff047e24 */ /* 0x004fe2000f8e00ff */
[----:B------:R2:W4:Y:S01]  /*6b40*/  LDC.64 R14, c[0x4][R0] ;  /* 0x01000000000e7b82 */ /* 0x0005220000000a00 */
[----:B---3--:R-:W-:Y:S01]  /*6b50*/  MOV R5, UR5 ;  /* 0x0000000500057c02 */ /* 0x008fe20008000f00 */
[----:B------:R-:W-:Y:S01]  /*6b60*/  ULDC.64 UR4, c[0x4][0x70] ;  /* 0x01001c0000047ab9 */ /* 0x000fe20000000a00 */
[----:B------:R-:W-:Y:S01]  /*6b70*/  IMAD.U32 R10, RZ, RZ, UR6 ;  /* 0x00000006ff0a7e24 */ /* 0x000fe2000f8e00ff */
[----:B------:R-:W-:Y:S01]  /*6b80*/  MOV R13, RZ ;  /* 0x000000ff000d7202 */ /* 0x000fe20000000f00 */
[----:B------:R-:W-:Y:S02]  /*6b90*/  IMAD.U32 R6, RZ, RZ, UR4 ;  /* 0x00000004ff067e24 */ /* 0x000fe4000f8e00ff */
[----:B------:R-:W-:-:S02]  /*6ba0*/  IMAD.U32 R7, RZ, RZ, UR5 ;  /* 0x00000005ff077e24 */ /* 0x000fc4000f8e00ff */
[----:B------:R-:W-:Y:S02]  /*6bb0*/  IMAD.U32 R11, RZ, RZ, UR7 ;  /* 0x00000007ff0b7e24 */ /* 0x000fe4000f8e00ff */
[----:B------:R-:W-:Y:S02]  /*6bc0*/  IMAD.MOV.U32 R8, RZ, RZ, 0x70 ;  /* 0x00000070ff087424 */ /* 0x000fe400078e00ff */
[----:B--2---:R-:W-:-:S07]  /*6bd0*/  IMAD.MOV.U32 R12, RZ, RZ, 0x1 ;  /* 0x00000001ff0c7424 */ /* 0x004fce00078e00ff */
[----:B-1----:R-:W-:-:S07]  /*6be0*/  LEPC R20, `(.L_x_66) ;  /* 0x000000001014794e */ /* 0x002fce0000000000 */
[----:B----4-:R-:W-:Y:S05]  /*6bf0*/  CALL.ABS.NOINC R14 ;  /* 0x000000000e007343 */ /* 0x010fea0003c00000 */
.L_x_66:
[----:B------:R-:W-:Y:S01]  /*6c00*/  ULDC.64 UR4, c[0x0][0x730] ;  /* 0x0001cc0000047ab9 */ /* 0x000fe20000000a00 */
[----:B------:R-:W-:Y:S01]  /*6c10*/  VIADD R17, R17, 0x1f ;  /* 0x0000001f11117836 */ /* 0x000fe20000000000 */
[----:B------:R-:W-:Y:S01]  /*6c20*/  ISETP.NE.U32.AND P0, PT, RZ, UR4, PT ;  /* 0x00000004ff007c0c */ /* 0x000fe2000bf05070 */
[C---:B------:R-:W-:Y:S01]  /*6c30*/  IMAD.SHL.U32 R0, R16.reuse, 0x10, RZ ;  /* 0x0000001010007824 */ /* 0x040fe200078e00ff */
[----:B--2---:R-:W-:Y:S01]  /*6c40*/  SHF.R.U32.HI R4, RZ, 0x1, R16 ;  /* 0x00000001ff047819 */ /* 0x004fe20000011610 */
[----:B------:R-:W-:Y:S01]  /*6c50*/  IMAD.SHL.U32 R16, R16, 0x2, RZ ;  /* 0x0000000210107824 */ /* 0x000fe200078e00ff */
[----:B------:R-:W-:Y:S01]  /*6c60*/  ISETP.NE.AND.EX P0, PT, RZ, UR5, PT, P0 ;  /* 0x00000005ff007c0c */ /* 0x000fe2000bf05300 */
[----:B------:R-:W-:Y:S01]  /*6c70*/  IMAD R19, R18, 0x10, R19 ;  /* 0x0000001012137824 */ /* 0x000fe200078e0213 */
[C---:B------:R-:W-:Y:S02]  /*6c80*/  LOP3.LUT R3, R0.reuse, 0x40, RZ, 0xc0, !PT ;  /* 0x0000004000037812 */ /* 0x040fe400078ec0ff */
[----:B------:R-:W-:-:S02]  /*6c90*/  LOP3.LUT R0, R0, 0x80, RZ, 0xc0, !PT ;  /* 0x0000008000007812 */ /* 0x000fc400078ec0ff */
[----:B------:R-:W-:-:S03]  /*6ca0*/  LOP3.LUT R3, R3, 0x8, R4, 0xf8, !PT ;  /* 0x0000000803037812 */ /* 0x000fc600078ef804 */
[----:B------:R-:W-:Y:S01]  /*6cb0*/  IMAD.U32 R0, R19, 0x10, R0 ;  /* 0x0000001013007824 */ /* 0x000fe200078e0000 */
[----:B------:R-:W-:-:S03]  /*6cc0*/  LOP3.LUT R3, R3, 0x8, R16, 0x78, !PT ;  /* 0x0000000803037812 */ /* 0x000fc600078e7810 */
[----:B------:R-:W2:Y:S01]  /*6cd0*/  @P0 LDC R22, c[0x0][0x720] ;  /* 0x0001c800ff160b82 */ /* 0x000ea20000000800 */
[----:B------:R-:W-:Y:S01]  /*6ce0*/  ISETP.GT.U32.AND P0, PT, R17, 0x3e, PT ;  /* 0x0000003e1100780c */ /* 0x000fe20003f04070 */
[----:B------:R-:W-:Y:S02]  /*6cf0*/  IMAD.IADD R3, R3, 0x1, R0 ;  /* 0x0000000103037824 */ /* 0x000fe400078e0200 */
[-C--:B--2---:R-:W-:Y:S01]  /*6d00*/  FMUL R56, R56, R22.reuse ;  /* 0x0000001638387220 */ /* 0x084fe20000400000 */
[-C--:B------:R-:W-:Y:S01]  /*6d10*/  FMUL R57, R57, R22.reuse ;  /* 0x0000001639397220 */ /* 0x080fe20000400000 */
[-C--:B------:R-:W-:Y:S01]  /*6d20*/  FMUL R4, R23, R22.reuse ;  /* 0x0000001617047220 */ /* 0x080fe20000400000 */
[-C--:B---3--:R-:W-:Y:S01]  /*6d30*/  FMUL R5, R59, R22.reuse ;  /* 0x000000163b057220 */ /* 0x088fe20000400000 */
[-C--:B------:R-:W-:Y:S01]  /*6d40*/  FMUL R60, R60, R22.reuse ;  /* 0x000000163c3c7220 */ /* 0x080fe20000400000 */
[-C--:B------:R-:W-:Y:S01]  /*6d50*/  FMUL R61, R61, R22.reuse ;  /* 0x000000163d3d7220 */ /* 0x080fe20000400000 */
[-C--:B------:R-:W-:Y:S01]  /*6d60*/  FMUL R6, R25, R22.reuse ;  /* 0x0000001619067220 */ /* 0x080fe20000400000 */
[----:B------:R-:W-:Y:S01]  /*6d70*/  FMUL R7, R63, R22 ;  /* 0x000000163f077220 */ /* 0x000fe20000400000 */
[----:B------:R-:W-:-:S02]  /*6d80*/  F2FP.BF16.F32.PACK_AB R56, R57, R56 ;  /* 0x000000383938723e */ /* 0x000fc400000010ff */
[----:B------:R-:W-:Y:S02]  /*6d90*/  F2FP.BF16.F32.PACK_AB R57, R5, R4 ;  /* 0x000000040539723e */ /* 0x000fe400000010ff */
[----:B------:R-:W-:Y:S02]  /*6da0*/  F2FP.BF16.F32.PACK_AB R58, R61, R60 ;  /* 0x0000003c3d3a723e */ /* 0x000fe400000010ff */
[----:B------:R-:W-:Y:S01]  /*6db0*/  F2FP.BF16.F32.PACK_AB R59, R7, R6 ;  /* 0x00000006073b723e */ /* 0x000fe200000010ff */
[----:B------:R-:W-:Y:S06]  /*6dc0*/  @P0 BRA `(.L_x_67) ;  /* 0x0000000000040947 */ /* 0x000fec0003800000 */
[----:B------:R-:W-:-:S04]  /*6dd0*/  DEPBAR.LE SB0, 0x0 ;  /* 0x000080000000791a */ /* 0x000fc80000000000 */
.L_x_67:
[----:B------:R-:W-:Y:S05]  /*6de0*/  WARPSYNC.ALL ;  /* 0x0000000000007948 */ /* 0x000fea0003800000 */
[----:B------:R-:W-:Y:S01]  /*6df0*/  BAR.SYNC.DEFER_BLOCKING 0x1, 0x80 ;  /* 0x0042000000007b1d */ /* 0x000fe20000010000 */
[----:B------:R-:W-:-:S05]  /*6e00*/  LEA R3, R3, R2, 0x1 ;  /* 0x0000000203037211 */ /* 0x000fca00078e08ff */
[----:B------:R-:W-:Y:S01]  /*6e10*/  BSSY B0, `(.L_x_68) ;  /* 0x0000015000007945 */ /* 0x000fe20003800000 */
[----:B------:R2:W-:Y:S01]  /*6e20*/  STSM.16.M88.4 [R3], R56 ;  /* 0x0000003803007844 */ /* 0x0005e20000000200 */
[----:B------:R-:W-:Y:S01]  /*6e30*/  @!PT LDS RZ, [RZ] ;  /* 0x00000000fffff984 */ /* 0x000fe20000000800 */
[----:B------:R-:W-:Y:S01]  /*6e40*/  @!PT LDS RZ, [RZ] ;  /* 0x00000000fffff984 */ /* 0x000fe20000000800 */
[----:B------:R-:W-:Y:S01]  /*6e50*/  @!PT LDS RZ, [RZ] ;  /* 0x00000000fffff984 */ /* 0x000fe20000000800 */
[----:B------:R-:W-:Y:S01]  /*6e60*/  @!PT LDS RZ, [RZ] ;  /* 0x00000000fffff984 */ /* 0x000fe20000000800 */
[----:B------:R3:W-:Y:S06]  /*6e70*/  MEMBAR.ALL.CTA ;  /* 0x0000000000007992 */ /* 0x0007ec0000008000 */
[----:B---3--:R-:W3:Y:S02]  /*6e80*/  FENCE.VIEW.ASYNC.S ;  /* 0x00000000000073c6 */ /* 0x008ee40000000000 */
[----:B---3--:R-:W-:Y:S06]  /*6e90*/  BAR.SYNC.DEFER_BLOCKING 0x1, 0x80 ;  /* 0x0042000000007b1d */ /* 0x008fec0000010000 */
[----:B------:R-:W-:Y:S05]  /*6ea0*/  @P0 BRA `(.L_x_69) ;  /* 0x00000000002c0947 */ /* 0x000fea0003800000 */
[----:B------:R-:W3:Y:S01]  /*6eb0*/  S2UR UR10, SR_CTAID.X ;  /* 0x00000000000a79c3 */ /* 0x000ee20000002500 */
[----:B------:R-:W-:Y:S01]  /*6ec0*/  ULDC.64 UR4, c[0x0][0x198] ;  /* 0x0000660000047ab9 */ /* 0x000fe20000000a00 */
[----:B------:R-:W-:Y:S01]  /*6ed0*/  R2UR UR8, R2 ;  /* 0x00000000020872ca */ /* 0x000fe200000e0000 */
[----:B------:R-:W-:Y:S01]  /*6ee0*/  UIADD3 UR4, UP0, UR4, 0x670, URZ ;  /* 0x0000067004047890 */ /* 0x000fe2000ff1e03f */
[----:B------:R-:W-:Y:S01]  /*6ef0*/  UMOV UR9, URZ ;  /* 0x0000003f00097c82 */ /* 0x000fe20008000000 */
[----:B------:R-:W-:Y:S02]  /*6f00*/  UMOV UR11, UR36 ;  /* 0x00000024000b7c82 */ /* 0x000fe40008000000 */
[----:B------:R-:W-:Y:S01]  /*6f10*/  UIADD3.X UR5, URZ, UR5, URZ, UP0, !UPT ;  /* 0x000000053f057290 */ /* 0x000fe200087fe43f */
[----:B------:R-:W-:Y:S01]  /*6f20*/  UMOV UR12, UR37 ;  /* 0x00000025000c7c82 */ /* 0x000fe20008000000 */
[----:B---3--:R-:W-:-:S09]  /*6f30*/  USHF.L.U32 UR10, UR10, 0x6, URZ ;  /* 0x000000060a0a7899 */ /* 0x008fd2000800063f */
[----:B------:R3:W-:Y:S02]  /*6f40*/  UTMASTG.4D [UR8], [UR4] ;  /* 0x00000008040073b5 */ /* 0x0007e40008018000 */
[----:B---3--:R0:W-:Y:S02]  /*6f50*/  UTMACMDFLUSH ;  /* 0x00000000000079b7 */ /* 0x0081e40000000000 */
.L_x_69:
[----:B------:R-:W-:Y:S05]  /*6f60*/  BSYNC B0 ;  /* 0x0000000000007941 */ /* 0x000fea0003800000 */
.L_x_68:
[----:B------:R-:W-:-:S04]  /*6f70*/  DEPBAR.LE SB0, 0x0 ;  /* 0x000080000000791a */ /* 0x000fc80000000000 */
[----:B------:R-:W-:Y:S05]  /*6f80*/  EXIT ;  /* 0x000000000000794d */ /* 0x000fea0003800000 */
.L_x_7:
[----:B-1----:R1:W2:Y:S02]  /*6f90*/  SYNCS.PHASECHK.TRANS64.TRYWAIT P2, [R3+URZ+0x2848], R2 ;  /* 0x00284802030075a7 */ /* 0x0022a4000804017f */
[----:B--2---:R-:W-:Y:S05]  /*6fa0*/  @!P2 NANOSLEEP.SYNCS 0x989680 ;  /* 0x009896800000a95d */ /* 0x004fea0003900000 */
[----:B------:R-:W2:Y:S02]  /*6fb0*/  @!P2 SYNCS.PHASECHK.TRANS64 P2, [R3+URZ+0x2848], R2 ;  /* 0x002848020300a5a7 */ /* 0x000ea4000804007f */
[----:B--2---:R-:W-:Y:S05]  /*6fc0*/  @!P2 BRA `(.L_x_7) ;  /* 0xfffffffc00f0a947 */ /* 0x004fea000383ffff */
[----:B------:R-:W-:Y:S05]  /*6fd0*/  BRA `(.L_x_70) ;  /* 0xffffff9400b47947 */ /* 0x000fea000383ffff */
.L_x_12:
[----:B-1----:R1:W2:Y:S02]  /*6fe0*/  SYNCS.PHASECHK.TRANS64.TRYWAIT P1, [R2+URZ+0x2820], R3 ;  /* 0x00282003020075a7 */ /* 0x0022a4000802017f */
[----:B--2---:R-:W-:Y:S05]  /*6ff0*/  @!P1 NANOSLEEP.SYNCS 0x989680 ;  /* 0x009896800000995d */ /* 0x004fea0003900000 */
[----:B------:R-:W2:Y:S02]  /*7000*/  @!P1 SYNCS.PHASECHK.TRANS64 P1, [R2+URZ+0x2820], R3 ;  /* 0x00282003020095a7 */ /* 0x000ea4000802007f */
[----:B--2---:R-:W-:Y:S05]  /*7010*/  @!P1 BRA `(.L_x_12) ;  /* 0xfffffffc00f09947 */ /* 0x004fea000383ffff */
[----:B------:R-:W-:Y:S05]  /*7020*/  BRA `(.L_x_71) ;  /* 0xffffff9800547947 */ /* 0x000fea000383ffff */
.L_x_14:
[----:B-1----:R1:W2:Y:S02]  /*7030*/  SYNCS.PHASECHK.TRANS64.TRYWAIT P1, [R2+URZ+0x2820], R3 ;  /* 0x00282003020075a7 */ /* 0x0022a4000802017f */
[----:B--2---:R-:W-:Y:S05]  /*7040*/  @!P1 NANOSLEEP.SYNCS 0x989680 ;  /* 0x009896800000995d */ /* 0x004fea0003900000 */
[----:B------:R-:W2:Y:S02]  /*7050*/  @!P1 SYNCS.PHASECHK.TRANS64 P1, [R2+URZ+0x2820], R3 ;  /* 0x00282003020095a7 */ /* 0x000ea4000802007f */
[----:B--2---:R-:W-:Y:S05]  /*7060*/  @!P1 BRA `(.L_x_14) ;  /* 0xfffffffc00f09947 */ /* 0x004fea000383ffff */
[----:B------:R-:W-:Y:S05]  /*7070*/  BRA `(.L_x_72) ;  /* 0xffffff9800ac7947 */ /* 0x000fea000383ffff */
.L_x_17:
[----:B-1----:R1:W2:Y:S02]  /*7080*/  SYNCS.PHASECHK.TRANS64.TRYWAIT P1, [R3+URZ+0x2820], R4 ;  /* 0x00282004030075a7 */ /* 0x0022a4000802017f */
[----:B--2---:R-:W-:Y:S05]  /*7090*/  @!P1 NANOSLEEP.SYNCS 0x989680 ;  /* 0x009896800000995d */ /* 0x004fea0003900000 */
[----:B------:R-:W2:Y:S02]  /*70a0*/  @!P1 SYNCS.PHASECHK.TRANS64 P1, [R3+URZ+0x2820], R4 ;  /* 0x00282004030095a7 */ /* 0x000ea4000802007f */
[----:B--2---:R-:W-:Y:S05]  /*70b0*/  @!P1 BRA `(.L_x_17) ;  /* 0xfffffffc00f09947 */ /* 0x004fea000383ffff */
[----:B------:R-:W-:Y:S05]  /*70c0*/  BRA `(.L_x_73) ;  /* 0xffffff9c00207947 */ /* 0x000fea000383ffff */
.L_x_19:
[----:B-1----:R1:W2:Y:S02]  /*70d0*/  SYNCS.PHASECHK.TRANS64.TRYWAIT P1, [R3+URZ+0x2820], R2 ;  /* 0x00282002030075a7 */ /* 0x0022a4000802017f */
[----:B--2---:R-:W-:Y:S05]  /*70e0*/  @!P1 NANOSLEEP.SYNCS 0x989680 ;  /* 0x009896800000995d */ /* 0x004fea0003900000 */
[----:B------:R-:W2:Y:S02]  /*70f0*/  @!P1 SYNCS.PHASECHK.TRANS64 P1, [R3+URZ+0x2820], R2 ;  /* 0x00282002030095a7 */ /* 0x000ea4000802007f */
[----:B--2---:R-:W-:Y:S05]  /*7100*/  @!P1 BRA `(.L_x_19) ;  /* 0xfffffffc00f09947 */ /* 0x004fea000383ffff */
[----:B------:R-:W-:Y:S05]  /*7110*/  BRA `(.L_x_74) ;  /* 0xffffff9c00907947 */ /* 0x000fea000383ffff */
.L_x_21:
[----:B-1----:R1:W2:Y:S02]  /*7120*/  SYNCS.PHASECHK.TRANS64.TRYWAIT P1, [R2+URZ+0x2840], R11 ;  /* 0x0028400b020075a7 */ /* 0x0022a4000802017f */
[----:B--2---:R-:W-:Y:S05]  /*7130*/  @!P1 NANOSLEEP.SYNCS 0x989680 ;  /* 0x009896800000995d */ /* 0x004fea0003900000 */
[----:B------:R-:W2:Y:S02]  /*7140*/  @!P1 SYNCS.PHASECHK.TRANS64 P1, [R2+URZ+0x2840], R11 ;  /* 0x0028400b020095a7 */ /* 0x000ea4000802007f */
[----:B--2---:R-:W-:Y:S05]  /*7150*/  @!P1 BRA `(.L_x_21) ;  /* 0xfffffffc00f09947 */ /* 0x004fea000383ffff */
[----:B------:R-:W-:Y:S05]  /*7160*/  BRA `(.L_x_75) ;  /* 0xffffffa000087947 */ /* 0x000fea000383ffff */
.L_x_22:
[----:B--2---:R2:W3:Y:S02]  /*7170*/  SYNCS.PHASECHK.TRANS64.TRYWAIT P1, [R2+URZ+0x2800], R11 ;  /* 0x0028000b020075a7 */ /* 0x0044e4000802017f */
[----:B---3--:R-:W-:Y:S05]  /*7180*/  @!P1 NANOSLEEP.SYNCS 0x989680 ;  /* 0x009896800000995d */ /* 0x008fea0003900000 */
[----:B------:R-:W3:Y:S02]  /*7190*/  @!P1 SYNCS.PHASECHK.TRANS64 P1, [R2+URZ+0x2800], R11 ;  /* 0x0028000b020095a7 */ /* 0x000ee4000802007f */
[----:B---3--:R-:W-:Y:S05]  /*71a0*/  @!P1 BRA `(.L_x_22) ;  /* 0xfffffffc00f09947 */ /* 0x008fea000383ffff */
[----:B------:R-:W-:Y:S05]  /*71b0*/  BRA `(.L_x_76) ;  /* 0xffffffa000147947 */ /* 0x000fea000383ffff */
.L_x_23:
[----:B-1----:R1:W3:Y:S02]  /*71c0*/  SYNCS.PHASECHK.TRANS64.TRYWAIT P6, [R2+URZ+0x2808], R11 ;  /* 0x0028080b020075a7 */ /* 0x0022e400080c017f */
[----:B---3--:R-:W-:Y:S05]  /*71d0*/  @!P6 NANOSLEEP.SYNCS 0x989680 ;  /* 0x009896800000e95d */ /* 0x008fea0003900000 */
[----:B------:R-:W3:Y:S02]  /*71e0*/  @!P6 SYNCS.PHASECHK.TRANS64 P6, [R2+URZ+0x2808], R11 ;  /* 0x0028080b0200e5a7 */ /* 0x000ee400080c007f */
[----:B---3--:R-:W-:Y:S05]  /*71f0*/  @!P6 BRA `(.L_x_23) ;  /* 0xfffffffc00f0e947 */ /* 0x008fea000383ffff */
[----:B------:R-:W-:Y:S05]  /*7200*/  BRA `(.L_x_77) ;  /* 0xffffffac006c7947 */ /* 0x000fea000383ffff */
.L_x_25:
[----:B--2---:R2:W3:Y:S02]  /*7210*/  SYNCS.PHASECHK.TRANS64.TRYWAIT P2, [R19+URZ+0x2800], R18 ;  /* 0x00280012130075a7 */ /* 0x0044e4000804017f */
[----:B---3--:R-:W-:Y:S05]  /*7220*/  @!P2 NANOSLEEP.SYNCS 0x989680 ;  /* 0x009896800000a95d */ /* 0x008fea0003900000 */
[----:B------:R-:W3:Y:S02]  /*7230*/  @!P2 SYNCS.PHASECHK.TRANS64 P2, [R19+URZ+0x2800], R18 ;  /* 0x002800121300a5a7 */ /* 0x000ee4000804007f */
[----:B---3--:R-:W-:Y:S05]  /*7240*/  @!P2 BRA `(.L_x_25) ;  /* 0xfffffffc00f0a947 */ /* 0x008fea000383ffff */
[----:B------:R-:W-:Y:S05]  /*7250*/  BRA `(.L_x_78) ;  /* 0xffffffb400d47947 */ /* 0x000fea000383ffff */
.L_x_28:
[----:B--2---:R2:W3:Y:S02]  /*7260*/  SYNCS.PHASECHK.TRANS64.TRYWAIT P3, [R18+URZ+0x2820], R19 ;  /* 0x00282013120075a7 */ /* 0x0044e4000806017f */
[----:B---3--:R-:W-:Y:S05]  /*7270*/  @!P3 NANOSLEEP.SYNCS 0x989680 ;  /* 0x009896800000b95d */ /* 0x008fea0003900000 */
[----:B------:R-:W3:Y:S02]  /*7280*/  @!P3 SYNCS.PHASECHK.TRANS64 P3, [R18+URZ+0x2820], R19 ;  /* 0x002820131200b5a7 */ /* 0x000ee4000806007f */
[----:B---3--:R-:W-:Y:S05]  /*7290*/  @!P3 BRA `(.L_x_28) ;  /* 0xfffffffc00f0b947 */ /* 0x008fea000383ffff */
[----:B------:R-:W-:Y:S05]  /*72a0*/  BRA `(.L_x_79) ;  /* 0xffffffb800007947 */ /* 0x000fea000383ffff */
.L_x_30:
[----:B----4-:R4:W1:Y:S02]  /*72b0*/  SYNCS.PHASECHK.TRANS64.TRYWAIT P5, [R22+URZ+0x2800], R65 ;  /* 0x00280041160075a7 */ /* 0x01086400080a017f */
[----:B-1----:R-:W-:Y:S05]  /*72c0*/  @!P5 NANOSLEEP.SYNCS 0x989680 ;  /* 0x009896800000d95d */ /* 0x002fea0003900000 */
[----:B------:R-:W1:Y:S02]  /*72d0*/  @!P5 SYNCS.PHASECHK.TRANS64 P5, [R22+URZ+0x2800], R65 ;  /* 0x002800411600d5a7 */ /* 0x000e6400080a007f */
[----:B-1----:R-:W-:Y:S05]  /*72e0*/  @!P5 BRA `(.L_x_30) ;  /* 0xfffffffc00f0d947 */ /* 0x002fea000383ffff */
[----:B------:R-:W-:Y:S05]  /*72f0*/  BRA `(.L_x_80) ;  /* 0xffffffbc00707947 */ /* 0x000fea000383ffff */
.L_x_34:
[----:B-1----:R1:W2:Y:S02]  /*7300*/  SYNCS.PHASECHK.TRANS64.TRYWAIT P2, [R17+URZ+0x2820], R20 ;  /* 0x00282014110075a7 */ /* 0x0022a4000804017f */
[----:B--2---:R-:W-:Y:S05]  /*7310*/  @!P2 NANOSLEEP.SYNCS 0x989680 ;  /* 0x009896800000a95d */ /* 0x004fea0003900000 */
[----:B------:R-:W2:Y:S02]  /*7320*/  @!P2 SYNCS.PHASECHK.TRANS64 P2, [R17+URZ+0x2820], R20 ;  /* 0x002820141100a5a7 */ /* 0x000ea4000804007f */
[----:B--2---:R-:W-:Y:S05]  /*7330*/  @!P2 BRA `(.L_x_34) ;  /* 0xfffffffc00f0a947 */ /* 0x004fea000383ffff */
[----:B------:R-:W-:Y:S05]  /*7340*/  BRA `(.L_x_81) ;  /* 0xffffffcc00747947 */ /* 0x000fea000383ffff */
.L_x_38:
[----:B-1----:R1:W2:Y:S02]  /*7350*/  SYNCS.PHASECHK.TRANS64.TRYWAIT P1, [R19+URZ+0x2800], R18 ;  /* 0x00280012130075a7 */ /* 0x0022a4000802017f */
[----:B--2---:R-:W-:Y:S05]  /*7360*/  @!P1 NANOSLEEP.SYNCS 0x989680 ;  /* 0x009896800000995d */ /* 0x004fea0003900000 */
[----:B------:R-:W2:Y:S02]  /*7370*/  @!P1 SYNCS.PHASECHK.TRANS64 P1, [R19+URZ+0x2800], R18 ;  /* 0x00280012130095a7 */ /* 0x000ea4000802007f */
[----:B--2---:R-:W-:Y:S05]  /*7380*/  @!P1 BRA `(.L_x_38) ;  /* 0xfffffffc00f09947 */ /* 0x004fea000383ffff */
[----:B------:R-:W-:Y:S05]  /*7390*/  BRA `(.L_x_82) ;  /* 0xffffffd000147947 */ /* 0x000fea000383ffff */
.L_x_41:
[----:B-1----:R1:W2:Y:S02]  /*73a0*/  SYNCS.PHASECHK.TRANS64.TRYWAIT P2, [R18+URZ+0x2820], R19 ;  /* 0x00282013120075a7 */ /* 0x0022a4000804017f */
[----:B--2---:R-:W-:Y:S05]  /*73b0*/  @!P2 NANOSLEEP.SYNCS 0x989680 ;  /* 0x009896800000a95d */ /* 0x004fea0003900000 */
[----:B------:R-:W2:Y:S02]  /*73c0*/  @!P2 SYNCS.PHASECHK.TRANS64 P2, [R18+URZ+0x2820], R19 ;  /* 0x002820131200a5a7 */ /* 0x000ea4000804007f */
[----:B--2---:R-:W-:Y:S05]  /*73d0*/  @!P2 BRA `(.L_x_41) ;  /* 0xfffffffc00f0a947 */ /* 0x004fea000383ffff */
[----:B------:R-:W-:Y:S05]  /*73e0*/  BRA `(.L_x_83) ;  /* 0xffffffd000447947 */ /* 0x000fea000383ffff */
.L_x_44:
[----:B-1----:R1:W2:Y:S02]  /*73f0*/  SYNCS.PHASECHK.TRANS64.TRYWAIT P2, [R22+URZ+0x2800], R65 ;  /* 0x00280041160075a7 */ /* 0x0022a4000804017f */
[----:B--2---:R-:W-:Y:S05]  /*7400*/  @!P2 NANOSLEEP.SYNCS 0x989680 ;  /* 0x009896800000a95d */ /* 0x004fea0003900000 */
[----:B------:R-:W2:Y:S02]  /*7410*/  @!P2 SYNCS.PHASECHK.TRANS64 P2, [R22+URZ+0x2800], R65 ;  /* 0x002800411600a5a7 */ /* 0x000ea4000804007f */
[----:B--2---:R-:W-:Y:S05]  /*7420*/  @!P2 BRA `(.L_x_44) ;  /* 0xfffffffc00f0a947 */ /* 0x004fea000383ffff */
[----:B------:R-:W-:Y:S05]  /*7430*/  BRA `(.L_x_84) ;  /* 0xffffffd800cc7947 */ /* 0x000fea000383ffff */
.L_x_48:
[----:B-1----:R1:W2:Y:S02]  /*7440*/  SYNCS.PHASECHK.TRANS64.TRYWAIT P1, [R6+URZ+0x2820], R21 ;  /* 0x00282015060075a7 */ /* 0x0022a4000802017f */
[----:B--2---:R-:W-:Y:S05]  /*7450*/  @!P1 NANOSLEEP.SYNCS 0x989680 ;  /* 0x009896800000995d */ /* 0x004fea0003900000 */
[----:B------:R-:W2:Y:S02]  /*7460*/  @!P1 SYNCS.PHASECHK.TRANS64 P1, [R6+URZ+0x2820], R21 ;  /* 0x00282015060095a7 */ /* 0x000ea4000802007f */
[----:B--2---:R-:W-:Y:S05]  /*7470*/  @!P1 BRA `(.L_x_48) ;  /* 0xfffffffc00f09947 */ /* 0x004fea000383ffff */
[----:B------:R-:W-:Y:S05]  /*7480*/  BRA `(.L_x_85) ;  /* 0xffffffe800c07947 */ /* 0x000fea000383ffff */
        .weak           $__internal_0_$__cuda_sm20_rcp_rn_f32_slowpath
        .type           $__internal_0_$__cuda_sm20_rcp_rn_f32_slowpath,@function
        .size           $__internal_0_$__cuda_sm20_rcp_rn_f32_slowpath,(.L_x_91 - $__internal_0_$__cuda_sm20_rcp_rn_f32_slowpath)
$__internal_0_$__cuda_sm20_rcp_rn_f32_slowpath:
[----:B------:R-:W-:Y:S01]  /*7490*/  IMAD.SHL.U32 R0, R3, 0x2, RZ ;  /* 0x0000000203007824 */ /* 0x000fe200078e00ff */
[----:B------:R-:W-:Y:S04]  /*74a0*/  BSSY B2, `(.L_x_86) ;  /* 0x0000030000027945 */ /* 0x000fe80003800000 */
[----:B------:R-:W-:-:S04]  /*74b0*/  SHF.R.U32.HI R13, RZ, 0x18, R0 ;  /* 0x00000018ff0d7819 */ /* 0x000fc80000011600 */
[----:B------:R-:W-:-:S13]  /*74c0*/  ISETP.NE.U32.AND P0, PT, R13, RZ, PT ;  /* 0x000000ff0d00720c */ /* 0x000fda0003f05070 */
[----:B------:R-:W-:Y:S05]  /*74d0*/  @P0 BRA `(.L_x_87) ;  /* 0x0000000000280947 */ /* 0x000fea0003800000 */
[----:B------:R-:W-:-:S05]  /*74e0*/  IMAD.SHL.U32 R0, R3, 0x2, RZ ;  /* 0x0000000203007824 */ /* 0x000fca00078e00ff */
[----:B------:R-:W-:-:S13]  /*74f0*/  ISETP.NE.AND P0, PT, R0, RZ, PT ;  /* 0x000000ff0000720c */ /* 0x000fda0003f05270 */
[----:B------:R-:W-:Y:S01]  /*7500*/  @P0 FFMA R9, R3, 1.84467440737095516160e+19, RZ ;  /* 0x5f80000003090823 */ /* 0x000fe200000000ff */
[----:B------:R-:W-:Y:S08]  /*7510*/  @!P0 MUFU.RCP R8, R3 ;  /* 0x0000000300088308 */ /* 0x000ff00000001000 */
[----:B------:R-:W1:Y:S02]  /*7520*/  @P0 MUFU.RCP R0, R9 ;  /* 0x0000000900000308 */ /* 0x000e640000001000 */
[----:B-1----:R-:W-:-:S04]  /*7530*/  @P0 FFMA R10, R9, R0, -1 ;  /* 0xbf800000090a0423 */ /* 0x002fc80000000000 */
[----:B------:R-:W-:-:S04]  /*7540*/  @P0 FADD.FTZ R11, -R10, -RZ ;  /* 0x800000ff0a0b0221 */ /* 0x000fc80000010100 */
[----:B------:R-:W-:-:S04]  /*7550*/  @P0 FFMA R0, R0, R11, R0 ;  /* 0x0000000b00000223 */ /* 0x000fc80000000000 */
[----:B------:R-:W-:Y:S01]  /*7560*/  @P0 FFMA R8, R0, 1.84467440737095516160e+19, RZ ;  /* 0x5f80000000080823 */ /* 0x000fe200000000ff */
[----:B------:R-:W-:Y:S06]  /*7570*/  BRA `(.L_x_88) ;  /* 0x0000000000887947 */ /* 0x000fec0003800000 */
.L_x_87:
[----:B------:R-:W-:-:S05]  /*7580*/  VIADD R20, R13, 0xffffff03 ;  /* 0xffffff030d147836 */ /* 0x000fca0000000000 */
[----:B------:R-:W-:-:S13]  /*7590*/  ISETP.GT.U32.AND P0, PT, R20, 0x1, PT ;  /* 0x000000011400780c */ /* 0x000fda0003f04070 */
[----:B------:R-:W-:Y:S05]  /*75a0*/  @P0 BRA `(.L_x_89) ;  /* 0x0000000000780947 */ /* 0x000fea0003800000 */
[----:B------:R-:W-:Y:S01]  /*75b0*/  LOP3.LUT R0, R3, 0x7fffff, RZ, 0xc0, !PT ;  /* 0x007fffff03007812 */ /* 0x000fe200078ec0ff */
[----:B------:R-:W-:-:S03]  /*75c0*/  IMAD.MOV.U32 R11, RZ, RZ, 0x3 ;  /* 0x00000003ff0b7424 */ /* 0x000fc600078e00ff */
[----:B------:R-:W-:Y:S02]  /*75d0*/  LOP3.LUT R0, R0, 0x3f800000, RZ, 0xfc, !PT ;  /* 0x3f80000000007812 */ /* 0x000fe400078efcff */
[----:B------:R-:W-:Y:S02]  /*75e0*/  SHF.L.U32 R11, R11, R20, RZ ;  /* 0x000000140b0b7219 */ /* 0x000fe400000006ff */
[----:B------:R-:W1:Y:S02]  /*75f0*/  MUFU.RCP R9, R0 ;  /* 0x0000000000097308 */ /* 0x000e640000001000 */
[----:B-1----:R-:W-:-:S04]  /*7600*/  FFMA R8, R0, R9, -1 ;  /* 0xbf80000000087423 */ /* 0x002fc80000000009 */
[----:B------:R-:W-:-:S04]  /*7610*/  FADD.FTZ R8, -R8, -RZ ;  /* 0x800000ff08087221 */ /* 0x000fc80000010100 */
[CCC-:B------:R-:W-:Y:S01]  /*7620*/  FFMA.RM R10, R9.reuse, R8.reuse, R9.reuse ;  /* 0x00000008090a7223 */ /* 0x1c0fe20000004009 */
[----:B------:R-:W-:-:S04]  /*7630*/  FFMA.RP R9, R9, R8, R9 ;  /* 0x0000000809097223 */ /* 0x000fc80000008009 */
[C---:B------:R-:W-:Y:S02]  /*7640*/  LOP3.LUT R8, R10.reuse, 0x7fffff, RZ, 0xc0, !PT ;  /* 0x007fffff0a087812 */ /* 0x040fe400078ec0ff */
[----:B------:R-:W-:Y:S02]  /*7650*/  FSETP.NEU.FTZ.AND P0, PT, R10, R9, PT ;  /* 0x000000090a00720b */ /* 0x000fe40003f1d000 */
[----:B------:R-:W-:Y:S02]  /*7660*/  LOP3.LUT R8, R8, 0x800000, RZ, 0xfc, !PT ;  /* 0x0080000008087812 */ /* 0x000fe400078efcff */
[----:B------:R-:W-:Y:S02]  /*7670*/  SEL R9, RZ, 0xffffffff, !P0 ;  /* 0xffffffffff097807 */ /* 0x000fe40004000000 */
[----:B------:R-:W-:-:S03]  /*7680*/  LOP3.LUT R11, R11, R8, RZ, 0xc0, !PT ;  /* 0x000000080b0b7212 */ /* 0x000fc600078ec0ff */
[----:B------:R-:W-:Y:S01]  /*7690*/  IMAD.MOV R9, RZ, RZ, -R9 ;  /* 0x000000ffff097224 */ /* 0x000fe200078e0a09 */
[----:B------:R-:W-:-:S04]  /*76a0*/  SHF.R.U32.HI R11, RZ, R20, R11 ;  /* 0x00000014ff0b7219 */ /* 0x000fc8000001160b */
[----:B------:R-:W-:Y:S02]  /*76b0*/  LOP3.LUT P1, RZ, R9, R20, R8, 0xf8, !PT ;  /* 0x0000001409ff7212 */ /* 0x000fe4000782f808 */
[C---:B------:R-:W-:Y:S02]  /*76c0*/  LOP3.LUT P0, RZ, R11.reuse, 0x1, RZ, 0xc0, !PT ;  /* 0x000000010bff7812 */ /* 0x040fe4000780c0ff */
[----:B------:R-:W-:Y:S02]  /*76d0*/  LOP3.LUT P2, RZ, R11, 0x2, RZ, 0xc0, !PT ;  /* 0x000000020bff7812 */ /* 0x000fe4000784c0ff */
[----:B------:R-:W-:Y:S02]  /*76e0*/  IADD3 R9, R13, -0xfc, RZ ;  /* 0xffffff040d097810 */ /* 0x000fe40007ffe0ff */
[----:B------:R-:W-:Y:S02]  /*76f0*/  PLOP3.LUT P0, PT, P0, P1, P2, 0xe0, 0x0 ;  /* 0x000000000000781c */ /* 0x000fe40000703c20 */
[----:B------:R-:W-:-:S02]  /*7700*/  LOP3.LUT P1, RZ, R3, 0x7fffff, RZ, 0xc0, !PT ;  /* 0x007fffff03ff7812 */ /* 0x000fc4000782c0ff */
[----:B------:R-:W-:Y:S02]  /*7710*/  SEL R0, RZ, 0x1, !P0 ;  /* 0x00000001ff007807 */ /* 0x000fe40004000000 */
[----:B------:R-:W-:-:S03]  /*7720*/  SHF.R.U32.HI R8, RZ, R9, R8 ;  /* 0x00000009ff087219 */ /* 0x000fc60000011608 */
[----:B------:R-:W-:-:S05]  /*7730*/  IMAD.MOV R0, RZ, RZ, -R0 ;  /* 0x000000ffff007224 */ /* 0x000fca00078e0a00 */
[----:B------:R-:W-:-:S13]  /*7740*/  ISETP.GE.AND P0, PT, R0, RZ, PT ;  /* 0x000000ff0000720c */ /* 0x000fda0003f06270 */
[----:B------:R-:W-:-:S04]  /*7750*/  @!P0 VIADD R8, R8, 0x1 ;  /* 0x0000000108088836 */ /* 0x000fc80000000000 */
[----:B------:R-:W-:-:S05]  /*7760*/  @!P1 IMAD.SHL.U32 R8, R8, 0x2, RZ ;  /* 0x0000000208089824 */ /* 0x000fca00078e00ff */
[----:B------:R-:W-:Y:S01]  /*7770*/  LOP3.LUT R8, R8, 0x80000000, R3, 0xf8, !PT ;  /* 0x8000000008087812 */ /* 0x000fe200078ef803 */
[----:B------:R-:W-:Y:S06]  /*7780*/  BRA `(.L_x_88) ;  /* 0x0000000000047947 */ /* 0x000fec0003800000 */
.L_x_89:
[----:B------:R1:W2:Y:S02]  /*7790*/  MUFU.RCP R8, R3 ;  /* 0x0000000300087308 */ /* 0x0002a40000001000 */
.L_x_88:
[----:B------:R-:W-:Y:S05]  /*77a0*/  BSYNC B2 ;  /* 0x0000000000027941 */ /* 0x000fea0003800000 */
.L_x_86:
[----:B--2---:R-:W-:Y:S02]  /*77b0*/  IMAD.MOV.U32 R0, RZ, RZ, R8 ;  /* 0x000000ffff007224 */ /* 0x004fe400078e0008 */
[----:B------:R-:W-:Y:S02]  /*77c0*/  IMAD.MOV.U32 R8, RZ, RZ, R12 ;  /* 0x000000ffff087224 */ /* 0x000fe400078e000c */
[----:B------:R-:W-:-:S04]  /*77d0*/  IMAD.MOV.U32 R9, RZ, RZ, 0x0 ;  /* 0x00000000ff097424 */ /* 0x000fc800078e00ff */
[----:B-1----:R-:W-:Y:S05]  /*77e0*/  RET.REL.NODEC R8 `(_ZN7cutlass13device_kernelINS_4fmha6kernel13FmhaKernelTmaINS1_10collective15FmhaMainloopTmaINS_10bfloat16_tEfN4cute5tupleIJNS7_1CILi64EEESA_NS9_ILi16EEEEEENS4_14ResidualFusionEJEEENS4_15FmhaFwdEpilogueIS6_fNS8_IJSA_SB_SA_EEEEEJEEEEEvNT_6ParamsE) ;  /* 0xffffff8808047950 */ /* 0x002fea0003c3ffff */
.L_x_90:
[----:B------:R-:W-:-:S00]  /*77f0*/  BRA `(.L_x_90) ;  /* 0xfffffffc00fc7947 */ /* 0x000fc0000383ffff */
[----:B------:R-:W-:-:S00]  /*7800*/  NOP ;  /* 0x0000000000007918 */ /* 0x000fc00000000000 */
[----:B------:R-:W-:-:S00]  /*7810*/  NOP ;  /* 0x0000000000007918 */ /* 0x000fc00000000000 */
[----:B------:R-:W-:-:S00]  /*7820*/  NOP ;  /* 0x0000000000007918 */ /* 0x000fc00000000000 */
[----:B------:R-:W-:-:S00]  /*7830*/  NOP ;  /* 0x0000000000007918 */ /* 0x000fc00000000000 */
[----:B------:R-:W-:-:S00]  /*7840*/  NOP ;  /* 0x0000000000007918 */ /* 0x000fc00000000000 */
[----:B------:R-:W-:-:S00]  /*7850*/  NOP ;  /* 0x0000000000007918 */ /* 0x000fc00000000000 */
[----:B------:R-:W-:-:S00]  /*7860*/  NOP ;  /* 0x0000000000007918 */ /* 0x000fc00000000000 */
[----:B------:R-:W-:-:S00]  /*7870*/  NOP ;  /* 0x0000000000007918 */ /* 0x000fc00000000000 */
.L_x_91:


//--------------------- .nv.global.init           --------------------------
	.section	.nv.global.init,"aw",@progbits
.nv.global.init:
	.type		$str$23,@object
	.size		$str$23,($str$24 - $str$23)
$str$23:
        /*0000*/ 	.byte	0x28, 0x61, 0x64, 0x64, 0x72, 0x65, 0x73, 0x73, 0x20, 0x26, 0x20, 0x6d, 0x61, 0x73, 0x6b, 0x29
        /*0010*/ 	.byte	0x20, 0x3d, 0x3d, 0x20, 0x30, 0x00
	.type		$str$24,@object
	.size		$str$24,(__unnamed_1 - $str$24)
$str$24:
        /*0016*/ 	.byte	0x2f, 0x74, 0x6d, 0x70, 0x2f, 0x63, 0x75, 0x74, 0x6c, 0x61, 0x73, 0x73, 0x5f, 0x73, 0x77, 0x65
        /*0026*/ 	.byte	0x65, 0x70, 0x5f, 0x73, 0x72, 0x63, 0x2f, 0x69, 0x6e, 0x63, 0x6c, 0x75, 0x64, 0x65, 0x2f, 0x63
        /*0036*/ 	.byte	0x75, 0x74, 0x65, 0x2f, 0x70, 0x6f, 0x69, 0x6e, 0x74, 0x65, 0x72, 0x5f, 0x66, 0x6c, 0x61, 0x67
        /*0046*/ 	.byte	0x67, 0x65, 0x64, 0x2e, 0x68, 0x70, 0x70, 0x00
	.type		__unnamed_1,@object
	.size		__unnamed_1,(.L_0 - __unnamed_1)
__unnamed_1:
        /*004e*/ 	.byte	0x61, 0x75, 0x74, 0x6f, 0x20, 0x63, 0x75, 0x74, 0x65, 0x3a, 0x3a, 0x61, 0x73, 0x5f, 0x70, 0x6f
        /* <DEDUP_REMOVED lines=27> */
        /*020e*/ 	.byte	0x30, 0x3e, 0x3e, 0x3e, 0x3e, 0x3e, 0x5d, 0x00
.L_0:


//--------------------- .nv.shared._ZN7cutlass13device_kernelINS_4fmha6kernel13FmhaKernelTmaINS1_10collective15FmhaMainloopTmaINS_10bfloat16_tEfN4cute5tupleIJNS7_1CILi64EEESA_NS9_ILi16EEEEEENS4_14ResidualFusionEJEEENS4_15FmhaFwdEpilogueIS6_fNS8_IJSA_SB_SA_EEEEEJEEEEEvNT_6ParamsE --------------------------
	.section	.nv.shared._ZN7cutlass13device_kernelINS_4fmha6kernel13FmhaKernelTmaINS1_10collective15FmhaMainloopTmaINS_10bfloat16_tEfN4cute5tupleIJNS7_1CILi64EEESA_NS9_ILi16EEEEEENS4_14ResidualFusionEJEEENS4_15FmhaFwdEpilogueIS6_fNS8_IJSA_SB_SA_EEEEEJEEEEEvNT_6ParamsE,"aw",@nobits
	.sectionflags	@""
	.align	16
	.zero		1024


//--------------------- .nv.shared.reserved.0     --------------------------
	.section	.nv.shared.reserved.0,"aw",@nobits
	.weak		__nv_reservedSMEM_offset_0_alias
	.size		__nv_reservedSMEM_offset_0_alias, 0, 0
	.other		__nv_reservedSMEM_offset_0_alias,@"STO_CUDA_RESERVED_SHARED STV_DEFAULT"
__nv_reservedSMEM_offset_0_alias:
	.zero		0


//--------------------- .nv.global                --------------------------
	.section	.nv.global,"aw",@nobits
.nv.global:
	.type		_ZN39_INTERNAL_43750f1c_4_k_cu_55cfa6b0_30664cute1_E,@object
	.size		_ZN39_INTERNAL_43750f1c_4_k_cu_55cfa6b0_30664cute1_E,(_ZN39_INTERNAL_43750f1c_4_k_cu_55cfa6b0_30664cuda3std3__45__cpo6cbeginE - _ZN39_INTERNAL_43750f1c_4_k_cu_55cfa6b0_30664cute1_E)
_ZN39_INTERNAL_43750f1c_4_k_cu_55cfa6b0_30664cute1_E:
	.zero		1
	.type		_ZN39_INTERNAL_43750f1c_4_k_cu_55cfa6b0_30664cuda3std3__45__cpo6cbeginE,@object
	.size		_ZN39_INTERNAL_43750f1c_4_k_cu_55cfa6b0_30664cuda3std3__45__cpo6cbeginE,(_ZN39_INTERNAL_43750f1c_4_k_cu_55cfa6b0_30664cuda3std3__48in_placeE - _ZN39_INTERNAL_43750f1c_4_k_cu_55cfa6b0_30664cuda3std3__45__cpo6cbeginE)
_ZN39_INTERNAL_43750f1c_4_k_cu_55cfa6b0_30664cuda3std3__45__cpo6cbeginE:
	.zero		1
	.type		_ZN39_INTERNAL_43750f1c_4_k_cu_55cfa6b0_30664cuda3std3__48in_placeE,@object
	.size		_ZN39_INTERNAL_43750f1c_4_k_cu_55cfa6b0_30664cuda3std3__48in_placeE,(_ZN39_INTERNAL_43750f1c_4_k_cu_55cfa6b0_30664cuda3std6ranges3__45__cpo9iter_moveE - _ZN39_INTERNAL_43750f1c_4_k_cu_55cfa6b0_30664cuda3std3__48in_placeE)
_ZN39_INTERNAL_43750f1c_4_k_cu_55cfa6b0_30664cuda3std3__48in_placeE:
	.zero		1
	.type		_ZN39_INTERNAL_43750f1c_4_k_cu_55cfa6b0_30664cuda3std6ranges3__45__cpo9iter_moveE,@object
	.size		_ZN39_INTERNAL_43750f1c_4_k_cu_55cfa6b0_30664cuda3std6ranges3__45__cpo9iter_moveE,(_ZN39_INTERNAL_43750f1c_4_k_cu_55cfa6b0_30664cuda3std3__45__cpo5beginE - _ZN39_INTERNAL_43750f1c_4_k_cu_55cfa6b0_30664cuda3std6ranges3__45__cpo9iter_moveE)
_ZN39_INTERNAL_43750f1c_4_k_cu_55cfa6b0_30664cuda3std6ranges3__45__cpo9iter_moveE:
	.zero		1
	.type		_ZN39_INTERNAL_43750f1c_4_k_cu_55cfa6b0_30664cuda3std3__45__cpo5beginE,@object
	.size		_ZN39_INTERNAL_43750f1c_4_k_cu_55cfa6b0_30664cuda3std3__45__cpo5beginE,(_ZN39_INTERNAL_43750f1c_4_k_cu_55cfa6b0_30664cuda3std3__441_GLOBAL__N__43750f1c_4_k_cu_55cfa6b0_30666ignoreE - _ZN39_INTERNAL_43750f1c_4_k_cu_55cfa6b0_30664cuda3std3__45__cpo5beginE)
_ZN39_INTERNAL_43750f1c_4_k_cu_55cfa6b0_30664cuda3std3__45__cpo5beginE:
	.zero		1
	.type		_ZN39_INTERNAL_43750f1c_4_k_cu_55cfa6b0_30664cuda3std3__441_GLOBAL__N__43750f1c_4_k_cu_55cfa6b0_30666ignoreE,@object
	.size		_ZN39_INTERNAL_43750f1c_4_k_cu_55cfa6b0_30664cuda3std3__441_GLOBAL__N__43750f1c_4_k_cu_55cfa6b0_30666ignoreE,(_ZN39_INTERNAL_43750f1c_4_k_cu_55cfa6b0_30664cute7productE - _ZN39_INTERNAL_43750f1c_4_k_cu_55cfa6b0_30664cuda3std3__441_GLOBAL__N__43750f1c_4_k_cu_55cfa6b0_30666ignoreE)
_ZN39_INTERNAL_43750f1c_4_k_cu_55cfa6b0_30664cuda3std3__441_GLOBAL__N__43750f1c_4_k_cu_55cfa6b0_30666ignoreE:
	.zero		1
	.type		_ZN39_INTERNAL_43750f1c_4_k_cu_55cfa6b0_30664cute7productE,@object
	.size		_ZN39_INTERNAL_43750f1c_4_k_cu_55cfa6b0_30664cute7productE,(_ZN39_INTERNAL_43750f1c_4_k_cu_55cfa6b0_30664cuda3std3__45__cpo3endE - _ZN39_INTERNAL_43750f1c_4_k_cu_55cfa6b0_30664cute7productE)
_ZN39_INTERNAL_43750f1c_4_k_cu_55cfa6b0_30664cute7productE:
	.zero		1
	.type		_ZN39_INTERNAL_43750f1c_4_k_cu_55cfa6b0_30664cuda3std3__45__cpo3endE,@object
	.size		_ZN39_INTERNAL_43750f1c_4_k_cu_55cfa6b0_30664cuda3std3__45__cpo3endE,(_ZN39_INTERNAL_43750f1c_4_k_cu_55cfa6b0_30664cuda3std3__419piecewise_constructE - _ZN39_INTERNAL_43750f1c_4_k_cu_55cfa6b0_30664cuda3std3__45__cpo3endE)
_ZN39_INTERNAL_43750f1c_4_k_cu_55cfa6b0_30664cuda3std3__45__cpo3endE:
	.zero		1
	.type		_ZN39_INTERNAL_43750f1c_4_k_cu_55cfa6b0_30664cuda3std3__419piecewise_constructE,@object
	.size		_ZN39_INTERNAL_43750f1c_4_k_cu_55cfa6b0_30664cuda3std3__419piecewise_constructE,(_ZN39_INTERNAL_43750f1c_4_k_cu_55cfa6b0_30664cuda3std3__45__cpo4cendE - _ZN39_INTERNAL_43750f1c_4_k_cu_55cfa6b0_30664cuda3std3__419piecewise_constructE)
_ZN39_INTERNAL_43750f1c_4_k_cu_55cfa6b0_30664cuda3std3__419piecewise_constructE:
	.zero		1
	.type		_ZN39_INTERNAL_43750f1c_4_k_cu_55cfa6b0_30664cuda3std3__45__cpo4cendE,@object
	.size		_ZN39_INTERNAL_43750f1c_4_k_cu_55cfa6b0_30664cuda3std3__45__cpo4cendE,(_ZN39_INTERNAL_43750f1c_4_k_cu_55cfa6b0_30664cuda3std6ranges3__45__cpo4swapE - _ZN39_INTERNAL_43750f1c_4_k_cu_55cfa6b0_30664cuda3std3__45__cpo4cendE)
_ZN39_INTERNAL_43750f1c_4_k_cu_55cfa6b0_30664cuda3std3__45__cpo4cendE:
	.zero		1
	.type		_ZN39_INTERNAL_43750f1c_4_k_cu_55cfa6b0_30664cuda3std6ranges3__45__cpo4swapE,@object
	.size		_ZN39_INTERNAL_43750f1c_4_k_cu_55cfa6b0_30664cuda3std6ranges3__45__cpo4swapE,(.L_8 - _ZN39_INTERNAL_43750f1c_4_k_cu_55cfa6b0_30664cuda3std6ranges3__45__cpo4swapE)
_ZN39_INTERNAL_43750f1c_4_k_cu_55cfa6b0_30664cuda3std6ranges3__45__cpo4swapE:
	.zero		1
.L_8:


//--------------------- .nv.constant0._ZN7cutlass13device_kernelINS_4fmha6kernel13FmhaKernelTmaINS1_10collective15FmhaMainloopTmaINS_10bfloat16_tEfN4cute5tupleIJNS7_1CILi64EEESA_NS9_ILi16EEEEEENS4_14ResidualFusionEJEEENS4_15FmhaFwdEpilogueIS6_fNS8_IJSA_SB_SA_EEEEEJEEEEEvNT_6ParamsE --------------------------
	.section	.nv.constant0._ZN7cutlass13device_kernelINS_4fmha6kernel13FmhaKernelTmaINS1_10collective15FmhaMainloopTmaINS_10bfloat16_tEfN4cute5tupleIJNS7_1CILi64EEESA_NS9_ILi16EEEEEENS4_14ResidualFusionEJEEENS4_15FmhaFwdEpilogueIS6_fNS8_IJSA_SB_SA_EEEEEJEEEEEvNT_6ParamsE,"a",@progbits
	.sectionflags	@""
	.align	4
.nv.constant0._ZN7cutlass13device_kernelINS_4fmha6kernel13FmhaKernelTmaINS1_10collective15FmhaMainloopTmaINS_10bfloat16_tEfN4cute5tupleIJNS7_1CILi64EEESA_NS9_ILi16EEEEEENS4_14ResidualFusionEJEEENS4_15FmhaFwdEpilogueIS6_fNS8_IJSA_SB_SA_EEEEEJEEEEEvNT_6ParamsE:
	.zero		2688


//--------------------- SYMBOLS --------------------------

	.type		.nv.reservedSmem.offset0,@object
	.size		.nv.reservedSmem.offset0,0x4
	.type		__assertfail,@function
